// auto-generated by cutlass_sweep.gemm — config: {"arch": "sm_90", "cluster_m": 2, "cluster_n": 1, "dtype": "fp16", "stages": 5, "tile_k": 128, "tile_m": 128, "tile_n": 64}
#include "cutlass/cutlass.h"
#include "cutlass/gemm/collective/collective_builder.hpp"
#include "cutlass/gemm/device/gemm_universal_adapter.h"
#include "cutlass/gemm/kernel/gemm_universal.hpp"
#include "cutlass/epilogue/collective/collective_builder.hpp"

using ElemA = cutlass::half_t;
using ElemB = cutlass::half_t;
using ElemCD = cutlass::half_t;
using Acc  = float;
using TileShape    = cute::Shape<cute::_128, cute::_64, cute::_128>;
using ClusterShape = cute::Shape<cute::_2, cute::_1, cute::_1>;

using CollectiveEpilogue = typename cutlass::epilogue::collective::CollectiveBuilder<
    cutlass::arch::Sm90, cutlass::arch::OpClassTensorOp,
    TileShape, ClusterShape,
    cutlass::epilogue::collective::EpilogueTileAuto,
    Acc, Acc,
    ElemCD, cutlass::layout::RowMajor, 128 / cutlass::sizeof_bits<ElemCD>::value,
    ElemCD, cutlass::layout::RowMajor, 128 / cutlass::sizeof_bits<ElemCD>::value,
    cutlass::epilogue::collective::EpilogueScheduleAuto
  >::CollectiveOp;

using CollectiveMainloop = typename cutlass::gemm::collective::CollectiveBuilder<
    cutlass::arch::Sm90, cutlass::arch::OpClassTensorOp,
    ElemA, cutlass::layout::RowMajor, 128 / cutlass::sizeof_bits<ElemA>::value,
    ElemB, cutlass::layout::ColumnMajor, 128 / cutlass::sizeof_bits<ElemB>::value,
    Acc,
    TileShape, ClusterShape,
    cutlass::gemm::collective::StageCount<5>,
    cutlass::gemm::collective::KernelScheduleAuto
  >::CollectiveOp;

using GemmKernel = cutlass::gemm::kernel::GemmUniversal<
    cute::Shape<int,int,int,int>,
    CollectiveMainloop,
    CollectiveEpilogue
>;
using Gemm = cutlass::gemm::device::GemmUniversalAdapter<GemmKernel>;

// Force the device kernel symbol into the cubin without needing a host main.
auto* _anchor = &cutlass::device_kernel<GemmKernel>;


// ===== COMPILED SASS (sm_90a) =====

	.target	sm_90a

	.elftype	@"ET_EXEC"


//--------------------- .note.nv.tkinfo           --------------------------
	.section	.note.nv.tkinfo,"",@"SHT_NOTE"
	.sectionflags	@"SHF_NOTE_NV_TKINFO"
	.tkinfo
        /*0018*/ 	.word	0x00000002
        /*0030*/ 	.string	""
        /*0030*/ 	.string	"ptxas"
        /*0030*/ 	.string	"Cuda compilation tools, release 13.0, V13.0.88"
        /*0030*/ 	.string	"Build cuda_13.0.r13.0/compiler.36424714_0"
        /*0030*/ 	.string	"-arch sm_90a -m 64 "



//--------------------- .note.nv.cuinfo           --------------------------
	.section	.note.nv.cuinfo,"",@"SHT_NOTE"
	.sectionflags	@"SHF_NOTE_NV_CUINFO"
        /*0018*/ 	.short	0x0002
        /*001a*/ 	.short	0x005a
        /*001c*/ 	.short	0x0082
	.zero		2


//--------------------- .nv.info                  --------------------------
	.section	.nv.info,"",@"SHT_CUDA_INFO"
	.align	4


	//----- nvinfo : EIATTR_REGCOUNT
	.align		4
        /*0000*/ 	.byte	0x04, 0x2f
        /*0002*/ 	.short	(.L_15 - .L_14)
	.align		4
.L_14:
        /*0004*/ 	.word	index@(_ZN7cutlass13device_kernelINS_4gemm6kernel13GemmUniversalIN4cute5tupleIJiiiiEEENS1_10collective13CollectiveMmaINS1_34MainloopSm90TmaGmmaWarpSpecializedILi5ENS5_IJNS4_1CILi2EEENSA_ILi1EEESC_EEENS1_35KernelTmaWarpSpecializedCooperativeEEENS5_IJNSA_ILi128EEENSA_ILi64EEESG_EEENS_6half_tENS5_IJlSC_lEEESJ_SK_NS4_8TiledMMAINS4_8MMA_AtomIJNS4_4SM904GMMA25MMA_64x64x16_F32F16F16_SSILNSO_5MajorE0ELSQ_0ELNSO_7ScaleInE1ELSR_1EEEEEENS4_6LayoutISD_NS5_IJSC_NSA_ILi0EEESV_EEEEENS5_IJNS4_10UnderscoreESY_SY_EEEEENS4_13SM90_TMA_LOADENS4_14ComposedLayoutINS4_7SwizzleILi3ELi4ELi3EEENS4_18smem_ptr_flag_bitsILi16EEENSU_INS5_IJNSA_ILi8EEESH_EEENS5_IJSH_SC_EEEEEEEvNS4_8identityENS4_23SM90_TMA_LOAD_MULTICASTES1B_vS1C_EENS_8epilogue10collective6detail29Sm90TmaWarpSpecializedAdapterINS1G_15DefaultEpilogueISJ_SK_SK_NS1F_6thread17LinearCombinationISJ_Li1EffLNS1K_9ScaleType4KindE0ELNS_15FloatRoundStyleE2ESJ_EENS1_15EpilogueDefaultEEEEEvvEEEEvNT_6ParamsE)
        /*0008*/ 	.word	0x000000a8


	//----- nvinfo : EIATTR_FRAME_SIZE
	.align		4
.L_15:
        /*000c*/ 	.byte	0x04, 0x11
        /*000e*/ 	.short	(.L_17 - .L_16)
	.align		4
.L_16:
        /*0010*/ 	.word	index@(_ZN7cutlass13device_kernelINS_4gemm6kernel13GemmUniversalIN4cute5tupleIJiiiiEEENS1_10collective13CollectiveMmaINS1_34MainloopSm90TmaGmmaWarpSpecializedILi5ENS5_IJNS4_1CILi2EEENSA_ILi1EEESC_EEENS1_35KernelTmaWarpSpecializedCooperativeEEENS5_IJNSA_ILi128EEENSA_ILi64EEESG_EEENS_6half_tENS5_IJlSC_lEEESJ_SK_NS4_8TiledMMAINS4_8MMA_AtomIJNS4_4SM904GMMA25MMA_64x64x16_F32F16F16_SSILNSO_5MajorE0ELSQ_0ELNSO_7ScaleInE1ELSR_1EEEEEENS4_6LayoutISD_NS5_IJSC_NSA_ILi0EEESV_EEEEENS5_IJNS4_10UnderscoreESY_SY_EEEEENS4_13SM90_TMA_LOADENS4_14ComposedLayoutINS4_7SwizzleILi3ELi4ELi3EEENS4_18smem_ptr_flag_bitsILi16EEENSU_INS5_IJNSA_ILi8EEESH_EEENS5_IJSH_SC_EEEEEEEvNS4_8identityENS4_23SM90_TMA_LOAD_MULTICASTES1B_vS1C_EENS_8epilogue10collective6detail29Sm90TmaWarpSpecializedAdapterINS1G_15DefaultEpilogueISJ_SK_SK_NS1F_6thread17LinearCombinationISJ_Li1EffLNS1K_9ScaleType4KindE0ELNS_15FloatRoundStyleE2ESJ_EENS1_15EpilogueDefaultEEEEEvvEEEEvNT_6ParamsE)
        /*0014*/ 	.word	0x00000000


	//----- nvinfo : EIATTR_MIN_STACK_SIZE
	.align		4
.L_17:
        /*0018*/ 	.byte	0x04, 0x12
        /*001a*/ 	.short	(.L_19 - .L_18)
	.align		4
.L_18:
        /*001c*/ 	.word	index@(_ZN7cutlass13device_kernelINS_4gemm6kernel13GemmUniversalIN4cute5tupleIJiiiiEEENS1_10collective13CollectiveMmaINS1_34MainloopSm90TmaGmmaWarpSpecializedILi5ENS5_IJNS4_1CILi2EEENSA_ILi1EEESC_EEENS1_35KernelTmaWarpSpecializedCooperativeEEENS5_IJNSA_ILi128EEENSA_ILi64EEESG_EEENS_6half_tENS5_IJlSC_lEEESJ_SK_NS4_8TiledMMAINS4_8MMA_AtomIJNS4_4SM904GMMA25MMA_64x64x16_F32F16F16_SSILNSO_5MajorE0ELSQ_0ELNSO_7ScaleInE1ELSR_1EEEEEENS4_6LayoutISD_NS5_IJSC_NSA_ILi0EEESV_EEEEENS5_IJNS4_10UnderscoreESY_SY_EEEEENS4_13SM90_TMA_LOADENS4_14ComposedLayoutINS4_7SwizzleILi3ELi4ELi3EEENS4_18smem_ptr_flag_bitsILi16EEENSU_INS5_IJNSA_ILi8EEESH_EEENS5_IJSH_SC_EEEEEEEvNS4_8identityENS4_23SM90_TMA_LOAD_MULTICASTES1B_vS1C_EENS_8epilogue10collective6detail29Sm90TmaWarpSpecializedAdapterINS1G_15DefaultEpilogueISJ_SK_SK_NS1F_6thread17LinearCombinationISJ_Li1EffLNS1K_9ScaleType4KindE0ELNS_15FloatRoundStyleE2ESJ_EENS1_15EpilogueDefaultEEEEEvvEEEEvNT_6ParamsE)
        /*0020*/ 	.word	0x00000000
.L_19:


//--------------------- .nv.compat                --------------------------
	.section	.nv.compat,"",@"SHT_CUDA_COMPAT_INFO"
	.align	4
        /*0000*/ 	.byte	0x02, 0x09, 0x01, 0x00, 0x02, 0x02, 0x04, 0x00, 0x02, 0x05, 0x05, 0x00, 0x03, 0x07, 0x01, 0x01
        /*0010*/ 	.byte	0x02, 0x03, 0x01, 0x00, 0x02, 0x06, 0x01, 0x00, 0x04, 0x0b, 0x08, 0x00, 0x00, 0x00, 0x00, 0x00
        /*0020*/ 	.byte	0x00, 0x00, 0x00, 0x00


//--------------------- .nv.info._ZN7cutlass13device_kernelINS_4gemm6kernel13GemmUniversalIN4cute5tupleIJiiiiEEENS1_10collective13CollectiveMmaINS1_34MainloopSm90TmaGmmaWarpSpecializedILi5ENS5_IJNS4_1CILi2EEENSA_ILi1EEESC_EEENS1_35KernelTmaWarpSpecializedCooperativeEEENS5_IJNSA_ILi128EEENSA_ILi64EEESG_EEENS_6half_tENS5_IJlSC_lEEESJ_SK_NS4_8TiledMMAINS4_8MMA_AtomIJNS4_4SM904GMMA25MMA_64x64x16_F32F16F16_SSILNSO_5MajorE0ELSQ_0ELNSO_7ScaleInE1ELSR_1EEEEEENS4_6LayoutISD_NS5_IJSC_NSA_ILi0EEESV_EEEEENS5_IJNS4_10UnderscoreESY_SY_EEEEENS4_13SM90_TMA_LOADENS4_14ComposedLayoutINS4_7SwizzleILi3ELi4ELi3EEENS4_18smem_ptr_flag_bitsILi16EEENSU_INS5_IJNSA_ILi8EEESH_EEENS5_IJSH_SC_EEEEEEEvNS4_8identityENS4_23SM90_TMA_LOAD_MULTICASTES1B_vS1C_EENS_8epilogue10collective6detail29Sm90TmaWarpSpecializedAdapterINS1G_15DefaultEpilogueISJ_SK_SK_NS1F_6thread17LinearCombinationISJ_Li1EffLNS1K_9ScaleType4KindE0ELNS_15FloatRoundStyleE2ESJ_EENS1_15EpilogueDefaultEEEEEvvEEEEvNT_6ParamsE --------------------------
	.section	.nv.info._ZN7cutlass13device_kernelINS_4gemm6kernel13GemmUniversalIN4cute5tupleIJiiiiEEENS1_10collective13CollectiveMmaINS1_34MainloopSm90TmaGmmaWarpSpecializedILi5ENS5_IJNS4_1CILi2EEENSA_ILi1EEESC_EEENS1_35KernelTmaWarpSpecializedCooperativeEEENS5_IJNSA_ILi128EEENSA_ILi64EEESG_EEENS_6half_tENS5_IJlSC_lEEESJ_SK_NS4_8TiledMMAINS4_8MMA_AtomIJNS4_4SM904GMMA25MMA_64x64x16_F32F16F16_SSILNSO_5MajorE0ELSQ_0ELNSO_7ScaleInE1ELSR_1EEEEEENS4_6LayoutISD_NS5_IJSC_NSA_ILi0EEESV_EEEEENS5_IJNS4_10UnderscoreESY_SY_EEEEENS4_13SM90_TMA_LOADENS4_14ComposedLayoutINS4_7SwizzleILi3ELi4ELi3EEENS4_18smem_ptr_flag_bitsILi16EEENSU_INS5_IJNSA_ILi8EEESH_EEENS5_IJSH_SC_EEEEEEEvNS4_8identityENS4_23SM90_TMA_LOAD_MULTICASTES1B_vS1C_EENS_8epilogue10collective6detail29Sm90TmaWarpSpecializedAdapterINS1G_15DefaultEpilogueISJ_SK_SK_NS1F_6thread17LinearCombinationISJ_Li1EffLNS1K_9ScaleType4KindE0ELNS_15FloatRoundStyleE2ESJ_EENS1_15EpilogueDefaultEEEEEvvEEEEvNT_6ParamsE,"",@"SHT_CUDA_INFO"
	.sectionflags	@""
	.align	4


	//----- nvinfo : EIATTR_CUDA_API_VERSION
	.align		4
        /*0000*/ 	.byte	0x04, 0x37
        /*0002*/ 	.short	(.L_21 - .L_20)
.L_20:
        /*0004*/ 	.word	0x00000082


	//----- nvinfo : EIATTR_KPARAM_INFO
	.align		4
.L_21:
        /*0008*/ 	.byte	0x04, 0x17
        /*000a*/ 	.short	(.L_23 - .L_22)
.L_22:
        /*000c*/ 	.word	0x00000000
        /*0010*/ 	.short	0x0000
        /*0012*/ 	.short	0x0070
        /*0014*/ 	.byte	0x00, 0xf0, 0x01, 0x10


	//----- nvinfo : EIATTR_SPARSE_MMA_MASK
	.align		4
.L_23:
        /*0018*/ 	.byte	0x03, 0x50
        /*001a*/ 	.short	0x0000


	//----- nvinfo : EIATTR_MAXREG_COUNT
	.align		4
        /*001c*/ 	.byte	0x03, 0x1b
        /*001e*/ 	.short	0x00a8


	//----- nvinfo : EIATTR_NUM_BARRIERS
	.align		4
        /*0020*/ 	.byte	0x02, 0x4c
        /*0022*/ 	.byte	0x01
	.zero		1


	//----- nvinfo : EIATTR_EXTERNS
	.align		4
        /*0024*/ 	.byte	0x04, 0x0f
        /*0026*/ 	.short	(.L_25 - .L_24)


	//   ....[0]....
	.align		4
.L_24:
        /*0028*/ 	.word	index@(__assertfail)


	//----- nvinfo : EIATTR_MERCURY_ISA_VERSION
	.align		4
.L_25:
        /*002c*/ 	.byte	0x03, 0x5f
        /*002e*/ 	.short	0x0101


	//----- nvinfo : EIATTR_INT_WARP_WIDE_INSTR_OFFSETS
	.align		4
        /*0030*/ 	.byte	0x04, 0x31
        /*0032*/ 	.short	(.L_27 - .L_26)


	//   ....[0]....
.L_26:
        /*0034*/ 	.word	0x000004a0


	//   ....[1]....
        /*0038*/ 	.word	0x000004d0


	//   ....[2]....
        /*003c*/ 	.word	0x00000670


	//   ....[3]....
        /*0040*/ 	.word	0x000022a0


	//----- nvinfo : EIATTR_COOP_GROUP_MASK_REGIDS
	.align		4
.L_27:
        /*0044*/ 	.byte	0x04, 0x29
        /*0046*/ 	.short	(.L_29 - .L_28)


	//   ....[0]....
.L_28:
        /*0048*/ 	.word	0xffffffff


	//   ....[1]....
        /*004c*/ 	.word	0xffffffff


	//   ....[2]....
        /*0050*/ 	.word	0xffffffff


	//   ....[3]....
        /*0054*/ 	.word	0xffffffff


	//   ....[4]....
        /*0058*/ 	.word	0xffffffff


	//   ....[5]....
        /*005c*/ 	.word	0xffffffff


	//----- nvinfo : EIATTR_COOP_GROUP_INSTR_OFFSETS
	.align		4
.L_29:
        /*0060*/ 	.byte	0x04, 0x28
        /*0062*/ 	.short	(.L_31 - .L_30)


	//   ....[0]....
.L_30:
        /*0064*/ 	.word	0x00000060


	//   ....[1]....
        /*0068*/ 	.word	0x00000070


	//   ....[2]....
        /*006c*/ 	.word	0x00000130


	//   ....[3]....
        /*0070*/ 	.word	0x000002f0


	//   ....[4]....
        /*0074*/ 	.word	0x00000820


	//   ....[5]....
        /*0078*/ 	.word	0x000014a0


	//----- nvinfo : EIATTR_REG_RECONFIG
	.align		4
.L_31:
        /*007c*/ 	.byte	0x01, 0x54
	.zero		2


	//----- nvinfo : EIATTR_SYSCALL_OFFSETS
	.align		4
        /*0080*/ 	.byte	0x04, 0x46
        /*0082*/ 	.short	(.L_33 - .L_32)


	//   ....[0]....
.L_32:
        /*0084*/ 	.word	0x00001690


	//----- nvinfo : EIATTR_MBARRIER_INSTR_OFFSETS
	.align		4
.L_33:
        /*0088*/ 	.byte	0x04, 0x39
        /*008a*/ 	.short	(.L_35 - .L_34)


	//   ....[0]....
.L_34:
        /*008c*/ 	.word	0x00000230
        /*0090*/ 	.word	0x000000ff
        /*0094*/ 	.word	0x00000000
        /*0098*/ 	.short	0x0100
        /*009a*/ 	.byte	0x08
	.zero		1


	//   ....[1]....
        /*009c*/ 	.word	0x00000240
        /*00a0*/ 	.word	0x000000ff
        /*00a4*/ 	.word	0x00000028
        /*00a8*/ 	.short	0x0100
        /*00aa*/ 	.byte	0x08
	.zero		1


	//   ....[2]....
        /*00ac*/ 	.word	0x00000250
        /*00b0*/ 	.word	0x000000ff
        /*00b4*/ 	.word	0x00000008
        /*00b8*/ 	.short	0x0100
        /*00ba*/ 	.byte	0x08
	.zero		1


	//   ....[3]....
        /*00bc*/ 	.word	0x00000260
        /*00c0*/ 	.word	0x000000ff
        /*00c4*/ 	.word	0x00000030
        /*00c8*/ 	.short	0x0100
        /*00ca*/ 	.byte	0x08
	.zero		1


	//   ....[4]....
        /*00cc*/ 	.word	0x00000270
        /*00d0*/ 	.word	0x000000ff
        /*00d4*/ 	.word	0x00000010
        /*00d8*/ 	.short	0x0100
        /*00da*/ 	.byte	0x08
	.zero		1


	//   ....[5]....
        /*00dc*/ 	.word	0x00000280
        /*00e0*/ 	.word	0x000000ff
        /*00e4*/ 	.word	0x00000038
        /*00e8*/ 	.short	0x0100
        /*00ea*/ 	.byte	0x08
	.zero		1


	//   ....[6]....
        /*00ec*/ 	.word	0x00000290
        /*00f0*/ 	.word	0x000000ff
        /*00f4*/ 	.word	0x00000018
        /*00f8*/ 	.short	0x0100
        /*00fa*/ 	.byte	0x08
	.zero		1


	//   ....[7]....
        /*00fc*/ 	.word	0x000002a0
        /*0100*/ 	.word	0x000000ff
        /*0104*/ 	.word	0x00000040
        /*0108*/ 	.short	0x0100
        /*010a*/ 	.byte	0x08
	.zero		1


	//   ....[8]....
        /*010c*/ 	.word	0x000002b0
        /*0110*/ 	.word	0x000000ff
        /*0114*/ 	.word	0x00000020
        /*0118*/ 	.short	0x0100
        /*011a*/ 	.byte	0x08
	.zero		1


	//   ....[9]....
        /*011c*/ 	.word	0x000002c0
        /*0120*/ 	.word	0x000000ff
        /*0124*/ 	.word	0x00000048
        /*0128*/ 	.short	0x0100
        /*012a*/ 	.byte	0x08
	.zero		1


	//   ....[10]....
        /*012c*/ 	.word	0x00000700
        /*0130*/ 	.word	0x000000ff
        /*0134*/ 	.word	0x00000060
        /*0138*/ 	.short	0x0100
        /*013a*/ 	.byte	0x06
	.zero		1


	//   ....[11]....
        /*013c*/ 	.word	0x000007a0
        /*0140*/ 	.word	0x000000ff
        /*0144*/ 	.word	0x00000068
        /*0148*/ 	.short	0x0100
        /*014a*/ 	.byte	0x06
	.zero		1


	//   ....[12]....
        /*014c*/ 	.word	0x00001750
        /*0150*/ 	.word	0x00000003
        /*0154*/ 	.word	0x00000000
        /*0158*/ 	.short	0x010a
        /*015a*/ 	.byte	0x3f
	.zero		1


	//   ....[13]....
        /*015c*/ 	.word	0x000017b0
        /*0160*/ 	.word	0x00000003
        /*0164*/ 	.word	0x00000000
        /*0168*/ 	.short	0x010a
        /*016a*/ 	.byte	0x3f
	.zero		1


	//   ....[14]....
        /*016c*/ 	.word	0x00001cf0
        /*0170*/ 	.word	0x00000005
        /*0174*/ 	.word	0x00000000
        /*0178*/ 	.short	0x010a
        /*017a*/ 	.byte	0x3f
	.zero		1


	//   ....[15]....
        /*017c*/ 	.word	0x00001d30
        /*0180*/ 	.word	0x00000005
        /*0184*/ 	.word	0x00000000
        /*0188*/ 	.short	0x010a
        /*018a*/ 	.byte	0x3f
	.zero		1


	//   ....[16]....
        /*018c*/ 	.word	0x00002150
        /*0190*/ 	.word	0x00000004
        /*0194*/ 	.word	0x00000000
        /*0198*/ 	.short	0x0101
        /*019a*/ 	.byte	0x3f
	.zero		1


	//   ....[17]....
        /*019c*/ 	.word	0x00002340
        /*01a0*/ 	.word	0x00000000
        /*01a4*/ 	.word	0x00000000
        /*01a8*/ 	.short	0x0101
        /*01aa*/ 	.byte	0x3f
	.zero		1


	//   ....[18]....
        /*01ac*/ 	.word	0x00005670
        /*01b0*/ 	.word	0x00000017
        /*01b4*/ 	.word	0x00000028
        /*01b8*/ 	.short	0x010a
        /*01ba*/ 	.byte	0x3f
	.zero		1


	//   ....[19]....
        /*01bc*/ 	.word	0x00005ab0
        /*01c0*/ 	.word	0x00000006
        /*01c4*/ 	.word	0x00000068
        /*01c8*/ 	.short	0x0101
        /*01ca*/ 	.byte	0x3f
	.zero		1


	//   ....[20]....
        /*01cc*/ 	.word	0x00006200
        /*01d0*/ 	.word	0x00000007
        /*01d4*/ 	.word	0x00000000
        /*01d8*/ 	.short	0x010a
        /*01da*/ 	.byte	0x3f
	.zero		1


	//   ....[21]....
        /*01dc*/ 	.word	0x00006280
        /*01e0*/ 	.word	0x00000006
        /*01e4*/ 	.word	0x00000000
        /*01e8*/ 	.short	0x010a
        /*01ea*/ 	.byte	0x3f
	.zero		1


	//   ....[22]....
        /*01ec*/ 	.word	0x00006310
        /*01f0*/ 	.word	0x00000007
        /*01f4*/ 	.word	0x00000000
        /*01f8*/ 	.short	0x010a
        /*01fa*/ 	.byte	0x3f
	.zero		1


	//   ....[23]....
        /*01fc*/ 	.word	0x000063a0
        /*0200*/ 	.word	0x00000006
        /*0204*/ 	.word	0x00000000
        /*0208*/ 	.short	0x010a
        /*020a*/ 	.byte	0x3f
	.zero		1


	//   ....[24]....
        /*020c*/ 	.word	0x00006430
        /*0210*/ 	.word	0x00000005
        /*0214*/ 	.word	0x00000000
        /*0218*/ 	.short	0x010a
        /*021a*/ 	.byte	0x3f
	.zero		1


	//   ....[25]....
        /*021c*/ 	.word	0x00006490
        /*0220*/ 	.word	0x00000003
        /*0224*/ 	.word	0x00000000
        /*0228*/ 	.short	0x010a
        /*022a*/ 	.byte	0x3f
	.zero		1


	//   ....[26]....
        /*022c*/ 	.word	0x000064e0
        /*0230*/ 	.word	0x00000005
        /*0234*/ 	.word	0x00000000
        /*0238*/ 	.short	0x010a
        /*023a*/ 	.byte	0x3f
	.zero		1


	//   ....[27]....
        /*023c*/ 	.word	0x000065b0
        /*0240*/ 	.word	0x00000017
        /*0244*/ 	.word	0x00000028
        /*0248*/ 	.short	0x010a
        /*024a*/ 	.byte	0x3f
	.zero		1


	//   ....[28]....
        /*024c*/ 	.word	0x00006680
        /*0250*/ 	.word	0x00000007
        /*0254*/ 	.word	0x00000000
        /*0258*/ 	.short	0x010a
        /*025a*/ 	.byte	0x3f
	.zero		1


	//   ....[29]....
        /*025c*/ 	.word	0x000066d0
        /*0260*/ 	.word	0x00000006
        /*0264*/ 	.word	0x00000000
        /*0268*/ 	.short	0x010a
        /*026a*/ 	.byte	0x3f
	.zero		1


	//   ....[30]....
        /*026c*/ 	.word	0x00006720
        /*0270*/ 	.word	0x00000007
        /*0274*/ 	.word	0x00000000
        /*0278*/ 	.short	0x010a
        /*027a*/ 	.byte	0x3f
	.zero		1


	//   ....[31]....
        /*027c*/ 	.word	0x00006770
        /*0280*/ 	.word	0x00000006
        /*0284*/ 	.word	0x00000000
        /*0288*/ 	.short	0x010a
        /*028a*/ 	.byte	0x3f
	.zero		1


	//----- nvinfo : EIATTR_NUM_MBARRIERS
	.align		4
.L_35:
        /*028c*/ 	.byte	0x03, 0x38
        /*028e*/ 	.short	0x000c


	//----- nvinfo : EIATTR_EXIT_INSTR_OFFSETS
	.align		4
        /*0290*/ 	.byte	0x04, 0x1c
        /*0292*/ 	.short	(.L_37 - .L_36)


	//   ....[0]....
.L_36:
        /*0294*/ 	.word	0x000009f0


	//   ....[1]....
        /*0298*/ 	.word	0x00001200


	//   ....[2]....
        /*029c*/ 	.word	0x00004df0


	//   ....[3]....
        /*02a0*/ 	.word	0x00005350


	//   ....[4]....
        /*02a4*/ 	.word	0x00006480


	//----- nvinfo : EIATTR_MAX_THREADS
	.align		4
.L_37:
        /*02a8*/ 	.byte	0x04, 0x05
        /*02aa*/ 	.short	(.L_39 - .L_38)
.L_38:
        /*02ac*/ 	.word	0x00000180
        /*02b0*/ 	.word	0x00000001
        /*02b4*/ 	.word	0x00000001


	//----- nvinfo : EIATTR_CRS_STACK_SIZE
	.align		4
.L_39:
        /*02b8*/ 	.byte	0x04, 0x1e
        /*02ba*/ 	.short	(.L_41 - .L_40)
.L_40:
        /*02bc*/ 	.word	0x00000000


	//----- nvinfo : EIATTR_CBANK_PARAM_SIZE
	.align		4
.L_41:
        /*02c0*/ 	.byte	0x03, 0x19
        /*02c2*/ 	.short	0x0470


	//----- nvinfo : EIATTR_PARAM_CBANK
	.align		4
        /*02c4*/ 	.byte	0x04, 0x0a
        /*02c6*/ 	.short	(.L_43 - .L_42)
	.align		4
.L_42:
        /*02c8*/ 	.word	index@(.nv.constant0._ZN7cutlass13device_kernelINS_4gemm6kernel13GemmUniversalIN4cute5tupleIJiiiiEEENS1_10collective13CollectiveMmaINS1_34MainloopSm90TmaGmmaWarpSpecializedILi5ENS5_IJNS4_1CILi2EEENSA_ILi1EEESC_EEENS1_35KernelTmaWarpSpecializedCooperativeEEENS5_IJNSA_ILi128EEENSA_ILi64EEESG_EEENS_6half_tENS5_IJlSC_lEEESJ_SK_NS4_8TiledMMAINS4_8MMA_AtomIJNS4_4SM904GMMA25MMA_64x64x16_F32F16F16_SSILNSO_5MajorE0ELSQ_0ELNSO_7ScaleInE1ELSR_1EEEEEENS4_6LayoutISD_NS5_IJSC_NSA_ILi0EEESV_EEEEENS5_IJNS4_10UnderscoreESY_SY_EEEEENS4_13SM90_TMA_LOADENS4_14ComposedLayoutINS4_7SwizzleILi3ELi4ELi3EEENS4_18smem_ptr_flag_bitsILi16EEENSU_INS5_IJNSA_ILi8EEESH_EEENS5_IJSH_SC_EEEEEEEvNS4_8identityENS4_23SM90_TMA_LOAD_MULTICASTES1B_vS1C_EENS_8epilogue10collective6detail29Sm90TmaWarpSpecializedAdapterINS1G_15DefaultEpilogueISJ_SK_SK_NS1F_6thread17LinearCombinationISJ_Li1EffLNS1K_9ScaleType4KindE0ELNS_15FloatRoundStyleE2ESJ_EENS1_15EpilogueDefaultEEEEEvvEEEEvNT_6ParamsE)
        /*02cc*/ 	.short	0x0210
        /*02ce*/ 	.short	0x0470


	//----- nvinfo : EIATTR_SW_WAR
	.align		4
.L_43:
        /*02d0*/ 	.byte	0x04, 0x36
        /*02d2*/ 	.short	(.L_45 - .L_44)
.L_44:
        /*02d4*/ 	.word	0x00000008
.L_45:


//--------------------- .nv.callgraph             --------------------------
	.section	.nv.callgraph,"",@"SHT_CUDA_CALLGRAPH"
	.align	4
	.sectionentsize	8
	.align		4
        /*0000*/ 	.word	0x00000000
	.align		4
        /*0004*/ 	.word	0xffffffff
	.align		4
        /*0008*/ 	.word	index@(_ZN7cutlass13device_kernelINS_4gemm6kernel13GemmUniversalIN4cute5tupleIJiiiiEEENS1_10collective13CollectiveMmaINS1_34MainloopSm90TmaGmmaWarpSpecializedILi5ENS5_IJNS4_1CILi2EEENSA_ILi1EEESC_EEENS1_35KernelTmaWarpSpecializedCooperativeEEENS5_IJNSA_ILi128EEENSA_ILi64EEESG_EEENS_6half_tENS5_IJlSC_lEEESJ_SK_NS4_8TiledMMAINS4_8MMA_AtomIJNS4_4SM904GMMA25MMA_64x64x16_F32F16F16_SSILNSO_5MajorE0ELSQ_0ELNSO_7ScaleInE1ELSR_1EEEEEENS4_6LayoutISD_NS5_IJSC_NSA_ILi0EEESV_EEEEENS5_IJNS4_10UnderscoreESY_SY_EEEEENS4_13SM90_TMA_LOADENS4_14ComposedLayoutINS4_7SwizzleILi3ELi4ELi3EEENS4_18smem_ptr_flag_bitsILi16EEENSU_INS5_IJNSA_ILi8EEESH_EEENS5_IJSH_SC_EEEEEEEvNS4_8identityENS4_23SM90_TMA_LOAD_MULTICASTES1B_vS1C_EENS_8epilogue10collective6detail29Sm90TmaWarpSpecializedAdapterINS1G_15DefaultEpilogueISJ_SK_SK_NS1F_6thread17LinearCombinationISJ_Li1EffLNS1K_9ScaleType4KindE0ELNS_15FloatRoundStyleE2ESJ_EENS1_15EpilogueDefaultEEEEEvvEEEEvNT_6ParamsE)
	.align		4
        /*000c*/ 	.word	index@(__assertfail)
	.align		4
        /*0010*/ 	.word	0x00000000
	.align		4
        /*0014*/ 	.word	0xfffffffe
	.align		4
        /*0018*/ 	.word	0x00000000
	.align		4
        /*001c*/ 	.word	0xfffffffd
	.align		4
        /*0020*/ 	.word	0x00000000
	.align		4
        /*0024*/ 	.word	0xfffffffc


//--------------------- .nv.constant4             --------------------------
	.section	.nv.constant4,"a",@progbits
	.align	8
	.align		8
.nv.constant4:
        /*0000*/ 	.dword	__assertfail
	.align		8
        /*0008*/ 	.dword	__unnamed_1
	.align		8
        /*0010*/ 	.dword	_ZN39_INTERNAL_d1facdd6_4_k_cu_a26ae771_40194cuda3std3__45__cpo5beginE
	.align		8
        /*0018*/ 	.dword	_ZN39_INTERNAL_d1facdd6_4_k_cu_a26ae771_40194cuda3std3__45__cpo3endE
	.align		8
        /*0020*/ 	.dword	_ZN39_INTERNAL_d1facdd6_4_k_cu_a26ae771_40194cuda3std3__45__cpo6cbeginE
	.align		8
        /*0028*/ 	.dword	_ZN39_INTERNAL_d1facdd6_4_k_cu_a26ae771_40194cuda3std3__45__cpo4cendE
	.align		8
        /*0030*/ 	.dword	_ZN39_INTERNAL_d1facdd6_4_k_cu_a26ae771_40194cuda3std3__441_GLOBAL__N__d1facdd6_4_k_cu_a26ae771_40196ignoreE
	.align		8
        /*0038*/ 	.dword	_ZN39_INTERNAL_d1facdd6_4_k_cu_a26ae771_40194cuda3std3__419piecewise_constructE
	.align		8
        /*0040*/ 	.dword	_ZN39_INTERNAL_d1facdd6_4_k_cu_a26ae771_40194cuda3std3__48in_placeE
	.align		8
        /*0048*/ 	.dword	_ZN39_INTERNAL_d1facdd6_4_k_cu_a26ae771_40194cuda3std6ranges3__45__cpo4swapE
	.align		8
        /*0050*/ 	.dword	_ZN39_INTERNAL_d1facdd6_4_k_cu_a26ae771_40194cuda3std6ranges3__45__cpo9iter_moveE
	.align		8
        /*0058*/ 	.dword	_ZN39_INTERNAL_d1facdd6_4_k_cu_a26ae771_40194cute7productE
	.align		8
        /*0060*/ 	.dword	_ZN39_INTERNAL_d1facdd6_4_k_cu_a26ae771_40194cute1_E
	.align		8
        /*0068*/ 	.dword	$str$22
	.align		8
        /*0070*/ 	.dword	$str$23


//--------------------- .text._ZN7cutlass13device_kernelINS_4gemm6kernel13GemmUniversalIN4cute5tupleIJiiiiEEENS1_10collective13CollectiveMmaINS1_34MainloopSm90TmaGmmaWarpSpecializedILi5ENS5_IJNS4_1CILi2EEENSA_ILi1EEESC_EEENS1_35KernelTmaWarpSpecializedCooperativeEEENS5_IJNSA_ILi128EEENSA_ILi64EEESG_EEENS_6half_tENS5_IJlSC_lEEESJ_SK_NS4_8TiledMMAINS4_8MMA_AtomIJNS4_4SM904GMMA25MMA_64x64x16_F32F16F16_SSILNSO_5MajorE0ELSQ_0ELNSO_7ScaleInE1ELSR_1EEEEEENS4_6LayoutISD_NS5_IJSC_NSA_ILi0EEESV_EEEEENS5_IJNS4_10UnderscoreESY_SY_EEEEENS4_13SM90_TMA_LOADENS4_14ComposedLayoutINS4_7SwizzleILi3ELi4ELi3EEENS4_18smem_ptr_flag_bitsILi16EEENSU_INS5_IJNSA_ILi8EEESH_EEENS5_IJSH_SC_EEEEEEEvNS4_8identityENS4_23SM90_TMA_LOAD_MULTICASTES1B_vS1C_EENS_8epilogue10collective6detail29Sm90TmaWarpSpecializedAdapterINS1G_15DefaultEpilogueISJ_SK_SK_NS1F_6thread17LinearCombinationISJ_Li1EffLNS1K_9ScaleType4KindE0ELNS_15FloatRoundStyleE2ESJ_EENS1_15EpilogueDefaultEEEEEvvEEEEvNT_6ParamsE --------------------------
	.section	.text._ZN7cutlass13device_kernelINS_4gemm6kernel13GemmUniversalIN4cute5tupleIJiiiiEEENS1_10collective13CollectiveMmaINS1_34MainloopSm90TmaGmmaWarpSpecializedILi5ENS5_IJNS4_1CILi2EEENSA_ILi1EEESC_EEENS1_35KernelTmaWarpSpecializedCooperativeEEENS5_IJNSA_ILi128EEENSA_ILi64EEESG_EEENS_6half_tENS5_IJlSC_lEEESJ_SK_NS4_8TiledMMAINS4_8MMA_AtomIJNS4_4SM904GMMA25MMA_64x64x16_F32F16F16_SSILNSO_5MajorE0ELSQ_0ELNSO_7ScaleInE1ELSR_1EEEEEENS4_6LayoutISD_NS5_IJSC_NSA_ILi0EEESV_EEEEENS5_IJNS4_10UnderscoreESY_SY_EEEEENS4_13SM90_TMA_LOADENS4_14ComposedLayoutINS4_7SwizzleILi3ELi4ELi3EEENS4_18smem_ptr_flag_bitsILi16EEENSU_INS5_IJNSA_ILi8EEESH_EEENS5_IJSH_SC_EEEEEEEvNS4_8identityENS4_23SM90_TMA_LOAD_MULTICASTES1B_vS1C_EENS_8epilogue10collective6detail29Sm90TmaWarpSpecializedAdapterINS1G_15DefaultEpilogueISJ_SK_SK_NS1F_6thread17LinearCombinationISJ_Li1EffLNS1K_9ScaleType4KindE0ELNS_15FloatRoundStyleE2ESJ_EENS1_15EpilogueDefaultEEEEEvvEEEEvNT_6ParamsE,"ax",@progbits
	.align	128
.text._ZN7cutlass13device_kernelINS_4gemm6kernel13GemmUniversalIN4cute5tupleIJiiiiEEENS1_10collective13CollectiveMmaINS1_34MainloopSm90TmaGmmaWarpSpecializedILi5ENS5_IJNS4_1CILi2EEENSA_ILi1EEESC_EEENS1_35KernelTmaWarpSpecializedCooperativeEEENS5_IJNSA_ILi128EEENSA_ILi64EEESG_EEENS_6half_tENS5_IJlSC_lEEESJ_SK_NS4_8TiledMMAINS4_8MMA_AtomIJNS4_4SM904GMMA25MMA_64x64x16_F32F16F16_SSILNSO_5MajorE0ELSQ_0ELNSO_7ScaleInE1ELSR_1EEEEEENS4_6LayoutISD_NS5_IJSC_NSA_ILi0EEESV_EEEEENS5_IJNS4_10UnderscoreESY_SY_EEEEENS4_13SM90_TMA_LOADENS4_14ComposedLayoutINS4_7SwizzleILi3ELi4ELi3EEENS4_18smem_ptr_flag_bitsILi16EEENSU_INS5_IJNSA_ILi8EEESH_EEENS5_IJSH_SC_EEEEEEEvNS4_8identityENS4_23SM90_TMA_LOAD_MULTICASTES1B_vS1C_EENS_8epilogue10collective6detail29Sm90TmaWarpSpecializedAdapterINS1G_15DefaultEpilogueISJ_SK_SK_NS1F_6thread17LinearCombinationISJ_Li1EffLNS1K_9ScaleType4KindE0ELNS_15FloatRoundStyleE2ESJ_EENS1_15EpilogueDefaultEEEEEvvEEEEvNT_6ParamsE:
        .type           _ZN7cutlass13device_kernelINS_4gemm6kernel13GemmUniversalIN4cute5tupleIJiiiiEEENS1_10collective13CollectiveMmaINS1_34MainloopSm90TmaGmmaWarpSpecializedILi5ENS5_IJNS4_1CILi2EEENSA_ILi1EEESC_EEENS1_35KernelTmaWarpSpecializedCooperativeEEENS5_IJNSA_ILi128EEENSA_ILi64EEESG_EEENS_6half_tENS5_IJlSC_lEEESJ_SK_NS4_8TiledMMAINS4_8MMA_AtomIJNS4_4SM904GMMA25MMA_64x64x16_F32F16F16_SSILNSO_5MajorE0ELSQ_0ELNSO_7ScaleInE1ELSR_1EEEEEENS4_6LayoutISD_NS5_IJSC_NSA_ILi0EEESV_EEEEENS5_IJNS4_10UnderscoreESY_SY_EEEEENS4_13SM90_TMA_LOADENS4_14ComposedLayoutINS4_7SwizzleILi3ELi4ELi3EEENS4_18smem_ptr_flag_bitsILi16EEENSU_INS5_IJNSA_ILi8EEESH_EEENS5_IJSH_SC_EEEEEEEvNS4_8identityENS4_23SM90_TMA_LOAD_MULTICASTES1B_vS1C_EENS_8epilogue10collective6detail29Sm90TmaWarpSpecializedAdapterINS1G_15DefaultEpilogueISJ_SK_SK_NS1F_6thread17LinearCombinationISJ_Li1EffLNS1K_9ScaleType4KindE0ELNS_15FloatRoundStyleE2ESJ_EENS1_15EpilogueDefaultEEEEEvvEEEEvNT_6ParamsE,@function
        .size           _ZN7cutlass13device_kernelINS_4gemm6kernel13GemmUniversalIN4cute5tupleIJiiiiEEENS1_10collective13CollectiveMmaINS1_34MainloopSm90TmaGmmaWarpSpecializedILi5ENS5_IJNS4_1CILi2EEENSA_ILi1EEESC_EEENS1_35KernelTmaWarpSpecializedCooperativeEEENS5_IJNSA_ILi128EEENSA_ILi64EEESG_EEENS_6half_tENS5_IJlSC_lEEESJ_SK_NS4_8TiledMMAINS4_8MMA_AtomIJNS4_4SM904GMMA25MMA_64x64x16_F32F16F16_SSILNSO_5MajorE0ELSQ_0ELNSO_7ScaleInE1ELSR_1EEEEEENS4_6LayoutISD_NS5_IJSC_NSA_ILi0EEESV_EEEEENS5_IJNS4_10UnderscoreESY_SY_EEEEENS4_13SM90_TMA_LOADENS4_14ComposedLayoutINS4_7SwizzleILi3ELi4ELi3EEENS4_18smem_ptr_flag_bitsILi16EEENSU_INS5_IJNSA_ILi8EEESH_EEENS5_IJSH_SC_EEEEEEEvNS4_8identityENS4_23SM90_TMA_LOAD_MULTICASTES1B_vS1C_EENS_8epilogue10collective6detail29Sm90TmaWarpSpecializedAdapterINS1G_15DefaultEpilogueISJ_SK_SK_NS1F_6thread17LinearCombinationISJ_Li1EffLNS1K_9ScaleType4KindE0ELNS_15FloatRoundStyleE2ESJ_EENS1_15EpilogueDefaultEEEEEvvEEEEvNT_6ParamsE,(.L_x_135 - _ZN7cutlass13device_kernelINS_4gemm6kernel13GemmUniversalIN4cute5tupleIJiiiiEEENS1_10collective13CollectiveMmaINS1_34MainloopSm90TmaGmmaWarpSpecializedILi5ENS5_IJNS4_1CILi2EEENSA_ILi1EEESC_EEENS1_35KernelTmaWarpSpecializedCooperativeEEENS5_IJNSA_ILi128EEENSA_ILi64EEESG_EEENS_6half_tENS5_IJlSC_lEEESJ_SK_NS4_8TiledMMAINS4_8MMA_AtomIJNS4_4SM904GMMA25MMA_64x64x16_F32F16F16_SSILNSO_5MajorE0ELSQ_0ELNSO_7ScaleInE1ELSR_1EEEEEENS4_6LayoutISD_NS5_IJSC_NSA_ILi0EEESV_EEEEENS5_IJNS4_10UnderscoreESY_SY_EEEEENS4_13SM90_TMA_LOADENS4_14ComposedLayoutINS4_7SwizzleILi3ELi4ELi3EEENS4_18smem_ptr_flag_bitsILi16EEENSU_INS5_IJNSA_ILi8EEESH_EEENS5_IJSH_SC_EEEEEEEvNS4_8identityENS4_23SM90_TMA_LOAD_MULTICASTES1B_vS1C_EENS_8epilogue10collective6detail29Sm90TmaWarpSpecializedAdapterINS1G_15DefaultEpilogueISJ_SK_SK_NS1F_6thread17LinearCombinationISJ_Li1EffLNS1K_9ScaleType4KindE0ELNS_15FloatRoundStyleE2ESJ_EENS1_15EpilogueDefaultEEEEEvvEEEEvNT_6ParamsE)
        .other          _ZN7cutlass13device_kernelINS_4gemm6kernel13GemmUniversalIN4cute5tupleIJiiiiEEENS1_10collective13CollectiveMmaINS1_34MainloopSm90TmaGmmaWarpSpecializedILi5ENS5_IJNS4_1CILi2EEENSA_ILi1EEESC_EEENS1_35KernelTmaWarpSpecializedCooperativeEEENS5_IJNSA_ILi128EEENSA_ILi64EEESG_EEENS_6half_tENS5_IJlSC_lEEESJ_SK_NS4_8TiledMMAINS4_8MMA_AtomIJNS4_4SM904GMMA25MMA_64x64x16_F32F16F16_SSILNSO_5MajorE0ELSQ_0ELNSO_7ScaleInE1ELSR_1EEEEEENS4_6LayoutISD_NS5_IJSC_NSA_ILi0EEESV_EEEEENS5_IJNS4_10UnderscoreESY_SY_EEEEENS4_13SM90_TMA_LOADENS4_14ComposedLayoutINS4_7SwizzleILi3ELi4ELi3EEENS4_18smem_ptr_flag_bitsILi16EEENSU_INS5_IJNSA_ILi8EEESH_EEENS5_IJSH_SC_EEEEEEEvNS4_8identityENS4_23SM90_TMA_LOAD_MULTICASTES1B_vS1C_EENS_8epilogue10collective6detail29Sm90TmaWarpSpecializedAdapterINS1G_15DefaultEpilogueISJ_SK_SK_NS1F_6thread17LinearCombinationISJ_Li1EffLNS1K_9ScaleType4KindE0ELNS_15FloatRoundStyleE2ESJ_EENS1_15EpilogueDefaultEEEEEvvEEEEvNT_6ParamsE,@"STO_CUDA_ENTRY STV_DEFAULT"
_ZN7cutlass13device_kernelINS_4gemm6kernel13GemmUniversalIN4cute5tupleIJiiiiEEENS1_10collective13CollectiveMmaINS1_34MainloopSm90TmaGmmaWarpSpecializedILi5ENS5_IJNS4_1CILi2EEENSA_ILi1EEESC_EEENS1_35KernelTmaWarpSpecializedCooperativeEEENS5_IJNSA_ILi128EEENSA_ILi64EEESG_EEENS_6half_tENS5_IJlSC_lEEESJ_SK_NS4_8TiledMMAINS4_8MMA_AtomIJNS4_4SM904GMMA25MMA_64x64x16_F32F16F16_SSILNSO_5MajorE0ELSQ_0ELNSO_7ScaleInE1ELSR_1EEEEEENS4_6LayoutISD_NS5_IJSC_NSA_ILi0EEESV_EEEEENS5_IJNS4_10UnderscoreESY_SY_EEEEENS4_13SM90_TMA_LOADENS4_14ComposedLayoutINS4_7SwizzleILi3ELi4ELi3EEENS4_18smem_ptr_flag_bitsILi16EEENSU_INS5_IJNSA_ILi8EEESH_EEENS5_IJSH_SC_EEEEEEEvNS4_8identityENS4_23SM90_TMA_LOAD_MULTICASTES1B_vS1C_EENS_8epilogue10collective6detail29Sm90TmaWarpSpecializedAdapterINS1G_15DefaultEpilogueISJ_SK_SK_NS1F_6thread17LinearCombinationISJ_Li1EffLNS1K_9ScaleType4KindE0ELNS_15FloatRoundStyleE2ESJ_EENS1_15EpilogueDefaultEEEEEvvEEEEvNT_6ParamsE:
[----:B------:R-:W0:Y:S01]  /*0000*/  LDC R1, c[0x0][0x28] ;  /* 0x00000a00ff017b82 */ /* 0x000e220000000800 */
[----:B------:R-:W1:Y:S01]  /*0010*/  S2R R63, SR_TID.X ;  /* 0x00000000003f7919 */ /* 0x000e620000002100 */
[----:B------:R-:W-:Y:S01]  /*0020*/  ELECT P0, URZ, PT ;  /* 0x00000000003f782f */ /* 0x000fe20003800000 */
[----:B------:R-:W-:Y:S01]  /*0030*/  BSSY B0, `(.L_x_0) ;  /* 0x000000f000007945 */ /* 0x000fe20003800000 */
[--C-:B-1----:R-:W-:Y:S02]  /*0040*/  SHF.R.U32.HI R0, RZ, 0x5, R63.reuse ;  /* 0x00000005ff007819 */ /* 0x102fe4000001163f */
[----:B------:R-:W-:-:S03]  /*0050*/  SHF.R.U32.HI R7, RZ, 0x7, R63 ;  /* 0x00000007ff077819 */ /* 0x000fc6000001163f */
[----:B------:R-:W1:Y:S04]  /*0060*/  SHFL.IDX PT, R3, R0, RZ, 0x1f ;  /* 0x00001fff00037589 */ /* 0x000e6800000e0000 */
[----:B------:R2:W3:Y:S01]  /*0070*/  SHFL.IDX PT, R2, R7, RZ, 0x1f ;  /* 0x00001fff07027589 */ /* 0x0004e200000e0000 */
[----:B-1----:R-:W-:-:S13]  /*0080*/  ISETP.NE.OR P0, PT, R3, RZ, !P0 ;  /* 0x000000ff0300720c */ /* 0x002fda0004705670 */
[----:B0-23--:R-:W-:Y:S05]  /*0090*/  @P0 BRA `(.L_x_1) ;  /* 0x0000000000200947 */ /* 0x00dfea0003800000 */
[----:B------:R-:W-:Y:S02]  /*00a0*/  ULDC.64 UR4, c[0x0][0x198] ;  /* 0x0000660000047ab9 */ /* 0x000fe40000000a00 */
[----:B------:R-:W-:Y:S02]  /*00b0*/  UIADD3 UR6, UP0, UR4, 0xf0, URZ ;  /* 0x000000f004067890 */ /* 0x000fe4000ff1e03f */
[----:B------:R-:W-:Y:S02]  /*00c0*/  UIADD3 UR4, UP1, UR4, 0x1f0, URZ ;  /* 0x000001f004047890 */ /* 0x000fe4000ff3e03f */
[----:B------:R-:W-:Y:S02]  /*00d0*/  UIADD3.X UR7, URZ, UR5, URZ, UP0, !UPT ;  /* 0x000000053f077290 */ /* 0x000fe400087fe43f */
[----:B------:R-:W-:-:S07]  /*00e0*/  UIADD3.X UR5, URZ, UR5, URZ, UP1, !UPT ;  /* 0x000000053f057290 */ /* 0x000fce0008ffe43f */
[----:B------:R0:W-:Y:S02]  /*00f0*/  UTMACCTL.PF [UR6] ;  /* 0x00000000060079b9 */ /* 0x0001e40008040000 */
[----:B------:R0:W-:Y:S02]  /*0100*/  UTMACCTL.PF [UR4] ;  /* 0x00000000040079b9 */ /* 0x0001e40008040000 */
[----:B0-----:R-:W-:Y:S01]  /*0110*/  NOP ;  /* 0x0000000000007918 */ /* 0x001fe20000000000 */
.L_x_1:
[----:B------:R-:W-:Y:S05]  /*0120*/  BSYNC B0 ;  /* 0x0000000000007941 */ /* 0x000fea0003800000 */
.L_x_0:
[----:B------:R-:W0:Y:S02]  /*0130*/  SHFL.IDX PT, R5, R0, RZ, 0x1f ;  /* 0x00001fff00057589 */ /* 0x000e2400000e0000 */
[----:B0-----:R-:W-:-:S13]  /*0140*/  ISETP.NE.AND P0, PT, R5, RZ, PT ;  /* 0x000000ff0500720c */ /* 0x001fda0003f05270 */
[----:B------:R-:W-:Y:S05]  /*0150*/  @P0 BRA `(.L_x_2) ;  /* 0x0000000000600947 */ /* 0x000fea0003800000 */
[----:B------:R-:W0:Y:S01]  /*0160*/  S2UR UR8, SR_CgaCtaId ;  /* 0x00000000000879c3 */ /* 0x000e220000008800 */
[----:B------:R-:W-:Y:S01]  /*0170*/  UMOV UR4, 0x400 ;  /* 0x0000040000047882 */ /* 0x000fe20000000000 */
[----:B------:R-:W-:Y:S01]  /*0180*/  UMOV UR5, 0x1 ;  /* 0x0000000100057882 */ /* 0x000fe20000000000 */
[----:B------:R-:W-:Y:S01]  /*0190*/  UMOV UR6, 0x4 ;  /* 0x0000000400067882 */ /* 0x000fe20000000000 */
[----:B------:R-:W-:Y:S01]  /*01a0*/  ELECT P0, URZ, PT ;  /* 0x00000000003f782f */ /* 0x000fe20003800000 */
[----:B------:R-:W-:-:S04]  /*01b0*/  UIADD3 UR6, -UR6, 0x100000, URZ ;  /* 0x0010000006067890 */ /* 0x000fc8000fffe13f */
[----:B------:R-:W-:Y:S02]  /*01c0*/  USHF.L.U32 UR7, UR6, 0xb, URZ ;  /* 0x0000000b06077899 */ /* 0x000fe4000800063f */
[----:B------:R-:W-:Y:S02]  /*01d0*/  USHF.L.U32 UR6, UR6, 0x1, URZ ;  /* 0x0000000106067899 */ /* 0x000fe4000800063f */
[----:B0-----:R-:W-:Y:S02]  /*01e0*/  ULEA UR8, UR8, UR4, 0x18 ;  /* 0x0000000408087291 */ /* 0x001fe4000f8ec03f */
[----:B------:R-:W-:-:S04]  /*01f0*/  UIADD3 UR4, -UR5, 0x100000, URZ ;  /* 0x0010000005047890 */ /* 0x000fc8000fffe13f */
[----:B------:R-:W-:Y:S02]  /*0200*/  USHF.L.U32 UR5, UR4, 0xb, URZ ;  /* 0x0000000b04057899 */ /* 0x000fe4000800063f */
[----:B------:R-:W-:Y:S01]  /*0210*/  USHF.L.U32 UR4, UR4, 0x1, URZ ;  /* 0x0000000104047899 */ /* 0x000fe2000800063f */
[----:B------:R-:W0:Y:S11]  /*0220*/  FENCE.VIEW.ASYNC.S ;  /* 0x00000000000073c6 */ /* 0x000e360000000000 */
[----:B0-----:R0:W1:Y:S01]  /*0230*/  SYNCS.EXCH.64 URZ, [UR8], UR4 ;  /* 0x00000004083f75b2 */ /* 0x0010620008000100 */
[----:B------:R0:W2:Y:S01]  /*0240*/  SYNCS.EXCH.64 URZ, [UR8+0x28], UR6 ;  /* 0x00002806083f75b2 */ /* 0x0000a20008000100 */
[----:B------:R0:W3:Y:S01]  /*0250*/  SYNCS.EXCH.64 URZ, [UR8+0x8], UR4 ;  /* 0x00000804083f75b2 */ /* 0x0000e20008000100 */
[----:B------:R0:W4:Y:S01]  /*0260*/  SYNCS.EXCH.64 URZ, [UR8+0x30], UR6 ;  /* 0x00003006083f75b2 */ /* 0x0001220008000100 */
[----:B------:R0:W0:Y:S01]  /*0270*/  SYNCS.EXCH.64 URZ, [UR8+0x10], UR4 ;  /* 0x00001004083f75b2 */ /* 0x0000220008000100 */
[----:B------:R0:W0:Y:S01]  /*0280*/  SYNCS.EXCH.64 URZ, [UR8+0x38], UR6 ;  /* 0x00003806083f75b2 */ /* 0x0000220008000100 */
[----:B------:R0:W0:Y:S01]  /*0290*/  SYNCS.EXCH.64 URZ, [UR8+0x18], UR4 ;  /* 0x00001804083f75b2 */ /* 0x0000220008000100 */
[----:B------:R0:W0:Y:S01]  /*02a0*/  SYNCS.EXCH.64 URZ, [UR8+0x40], UR6 ;  /* 0x00004006083f75b2 */ /* 0x0000220008000100 */
[----:B------:R0:W0:Y:S01]  /*02b0*/  SYNCS.EXCH.64 URZ, [UR8+0x20], UR4 ;  /* 0x00002004083f75b2 */ /* 0x0000220008000100 */
[----:B------:R0:W0:Y:S01]  /*02c0*/  SYNCS.EXCH.64 URZ, [UR8+0x48], UR6 ;  /* 0x00004806083f75b2 */ /* 0x0000220008000100 */
[----:B------:R-:W-:Y:S01]  /*02d0*/  NOP ;  /* 0x0000000000007918 */ /* 0x000fe20000000000 */
.L_x_2:
[----:B------:R-:W-:Y:S01]  /*02e0*/  SHF.R.S32.HI R4, RZ, 0x1f, R63 ;  /* 0x0000001fff047819 */ /* 0x000fe2000001143f */
[----:B------:R-:W5:Y:S01]  /*02f0*/  SHFL.IDX PT, R0, R0, RZ, 0x1f ;  /* 0x00001fff00007589 */ /* 0x000f6200000e0000 */
[----:B0-----:R-:W0:Y:S01]  /*0300*/  S2UR UR8, SR_CTAID.X ;  /* 0x00000000000879c3 */ /* 0x001e220000002500 */
[----:B------:R-:W-:Y:S02]  /*0310*/  ELECT P0, URZ, PT ;  /* 0x00000000003f782f */ /* 0x000fe40003800000 */
[----:B------:R-:W-:Y:S01]  /*0320*/  LEA.HI R4, R4, R63, RZ, 0x7 ;  /* 0x0000003f04047211 */ /* 0x000fe200078f38ff */
[----:B------:R-:W-:Y:S01]  /*0330*/  ULDC UR4, c[0x0][0x150] ;  /* 0x0000540000047ab9 */ /* 0x000fe20000000800 */
[----:B------:R-:W-:Y:S01]  /*0340*/  SHF.R.S32.HI R6, RZ, 0x1f, R5 ;  /* 0x0000001fff067819 */ /* 0x000fe20000011405 */
[----:B------:R-:W-:Y:S01]  /*0350*/  NOP ;  /* 0x0000000000007918 */ /* 0x000fe20000000000 */
[----:B------:R-:W-:Y:S01]  /*0360*/  LOP3.LUT R4, R4, 0xffffff80, RZ, 0xc0, !PT ;  /* 0xffffff8004047812 */ /* 0x000fe200078ec0ff */
[----:B------:R-:W-:Y:S01]  /*0370*/  NOP ;  /* 0x0000000000007918 */ /* 0x000fe20000000000 */
[----:B------:R-:W-:Y:S01]  /*0380*/  LEA.HI R6, R6, R5, RZ, 0x2 ;  /* 0x0000000506067211 */ /* 0x000fe200078f10ff */
[----:B------:R-:W1:Y:S01]  /*0390*/  LDC R11, c[0x0][0x144] ;  /* 0x00005100ff0b7b82 */ /* 0x000e620000000800 */
[----:B------:R-:W-:Y:S01]  /*03a0*/  IMAD.MOV.U32 R22, RZ, RZ, 0x1 ;  /* 0x00000001ff167424 */ /* 0x000fe200078e00ff */
[----:B------:R-:W-:Y:S01]  /*03b0*/  ISETP.NE.AND P3, PT, R2, RZ, PT ;  /* 0x000000ff0200720c */ /* 0x000fe20003f65270 */
[----:B------:R-:W-:Y:S01]  /*03c0*/  IMAD.IADD R8, R63, 0x1, -R4 ;  /* 0x000000013f087824 */ /* 0x000fe200078e0a04 */
[----:B------:R-:W-:Y:S01]  /*03d0*/  LOP3.LUT R6, R6, 0x3ffffffc, RZ, 0xc0, !PT ;  /* 0x3ffffffc06067812 */ /* 0x000fe200078ec0ff */
[----:B------:R-:W2:Y:S03]  /*03e0*/  S2R R4, SR_CTAID.Y ;  /* 0x0000000000047919 */ /* 0x000ea60000002600 */
[----:B------:R-:W-:Y:S01]  /*03f0*/  SHF.R.S32.HI R9, RZ, 0x1f, R8 ;  /* 0x0000001fff097819 */ /* 0x000fe20000011408 */
[----:B------:R-:W-:Y:S01]  /*0400*/  IMAD.IADD R6, R5, 0x1, -R6 ;  /* 0x0000000105067824 */ /* 0x000fe200078e0a06 */
[----:B------:R-:W3:Y:S02]  /*0410*/  LDC R13, c[0x0][0x140] ;  /* 0x00005000ff0d7b82 */ /* 0x000ee40000000800 */
[----:B------:R-:W-:-:S02]  /*0420*/  LEA.HI R9, R9, R8, RZ, 0x3 ;  /* 0x0000000809097211 */ /* 0x000fc400078f18ff */
[----:B-----5:R-:W-:Y:S02]  /*0430*/  ISETP.NE.OR P0, PT, R0, RZ, !P0 ;  /* 0x000000ff0000720c */ /* 0x020fe40004705670 */
[--C-:B------:R-:W-:Y:S02]  /*0440*/  SHF.R.S32.HI R0, RZ, 0x3, R9.reuse ;  /* 0x00000003ff007819 */ /* 0x100fe40000011409 */
[----:B0-----:R-:W-:Y:S02]  /*0450*/  I2FP.F32.U32 R10, UR8 ;  /* 0x00000008000a7c45 */ /* 0x001fe40008201000 */
[----:B------:R-:W-:-:S03]  /*0460*/  SHF.R.S32.HI R9, RZ, 0x1f, R9 ;  /* 0x0000001fff097819 */ /* 0x000fc60000011409 */
[----:B------:R-:W-:Y:S01]  /*0470*/  FMUL R10, R10, UR4 ;  /* 0x000000040a0a7c20 */ /* 0x000fe20008400000 */
[----:B------:R-:W-:Y:S01]  /*0480*/  LEA.HI R9, R9, R0, RZ, 0x2 ;  /* 0x0000000009097211 */ /* 0x000fe200078f10ff */
[----:B------:R-:W-:Y:S02]  /*0490*/  ULDC UR4, c[0x0][0x154] ;  /* 0x0000550000047ab9 */ /* 0x000fe40000000800 */
[----:B------:R-:W-:Y:S01]  /*04a0*/  VOTEU.ALL UP0, P0 ;  /* 0x00000000003f7886 */ /* 0x000fe20000000000 */
[----:B------:R-:W-:Y:S01]  /*04b0*/  LOP3.LUT R9, R9, 0xfffffffc, RZ, 0xc0, !PT ;  /* 0xfffffffc09097812 */ /* 0x000fe200078ec0ff */
[----:B------:R-:W0:Y:S01]  /*04c0*/  F2I.U32.TRUNC.NTZ R10, R10 ;  /* 0x0000000a000a7305 */ /* 0x000e22000020f000 */
[----:B------:R-:W-:Y:S02]  /*04d0*/  VOTEU.ALL UP1, P0 ;  /* 0x00000000003f7886 */ /* 0x000fe40000020000 */
[----:B------:R-:W5:Y:S01]  /*04e0*/  @!UP0 S2UR UR7, SR_CgaCtaId ;  /* 0x00000000000789c3 */ /* 0x000f620000008800 */
[----:B------:R-:W-:Y:S01]  /*04f0*/  IMAD.IADD R9, R0, 0x1, -R9 ;  /* 0x0000000100097824 */ /* 0x000fe200078e0a09 */
[----:B------:R-:W-:Y:S01]  /*0500*/  SHF.R.S32.HI R0, RZ, 0x1f, R3 ;  /* 0x0000001fff007819 */ /* 0x000fe20000011403 */
[----:B------:R-:W-:Y:S01]  /*0510*/  @!UP0 UMOV UR6, 0x400 ;  /* 0x0000040000068882 */ /* 0x000fe20000000000 */
[----:B---3--:R-:W-:Y:S01]  /*0520*/  ISETP.EQ.U32.AND P2, PT, R13, 0x1, PT ;  /* 0x000000010d00780c */ /* 0x008fe20003f42070 */
[----:B------:R-:W-:Y:S01]  /*0530*/  IMAD R19, R6, 0x4, R9 ;  /* 0x0000000406137824 */ /* 0x000fe200078e0209 */
[----:B--2---:R-:W-:-:S02]  /*0540*/  I2FP.F32.U32 R12, R4 ;  /* 0x00000004000c7245 */ /* 0x004fc40000201000 */
[----:B------:R-:W2:Y:S01]  /*0550*/  LDC R9, c[0x0][0x148] ;  /* 0x00005200ff097b82 */ /* 0x000ea20000000800 */
[----:B------:R-:W-:Y:S02]  /*0560*/  LEA.HI R0, R0, R3, RZ, 0x2 ;  /* 0x0000000300007211 */ /* 0x000fe400078f10ff */
[----:B------:R-:W-:Y:S01]  /*0570*/  LEA.HI R6, R19, R19, RZ, 0x1 ;  /* 0x0000001313067211 */ /* 0x000fe200078f08ff */
[----:B0-----:R-:W-:Y:S02]  /*0580*/  IMAD.MOV R14, RZ, RZ, -R10 ;  /* 0x000000ffff0e7224 */ /* 0x001fe400078e0a0a */
[----:B------:R-:W-:Y:S01]  /*0590*/  FMUL R12, R12, UR4 ;  /* 0x000000040c0c7c20 */ /* 0x000fe20008400000 */
[----:B------:R-:W-:Y:S01]  /*05a0*/  LOP3.LUT R0, R0, 0xfffffffc, RZ, 0xc0, !PT ;  /* 0xfffffffc00007812 */ /* 0x000fe200078ec0ff */
[----:B------:R-:W-:Y:S01]  /*05b0*/  UMOV UR4, 0x20 ;  /* 0x0000002000047882 */ /* 0x000fe20000000000 */
[----:B------:R-:W-:Y:S01]  /*05c0*/  LOP3.LUT R10, R6, 0xfffffffe, RZ, 0xc0, !PT ;  /* 0xfffffffe060a7812 */ /* 0x000fe200078ec0ff */
[----:B-1----:R-:W-:Y:S01]  /*05d0*/  IMAD R6, R11, R14, UR8 ;  /* 0x000000080b067e24 */ /* 0x002fe2000f8e020e */
[----:B------:R-:W-:-:S04]  /*05e0*/  @!UP0 UIADD3 UR4, -UR4, 0x100000, URZ ;  /* 0x0010000004048890 */ /* 0x000fc8000fffe13f */
[----:B------:R-:W-:Y:S02]  /*05f0*/  @!UP0 USHF.L.U32 UR5, UR4, 0xb, URZ ;  /* 0x0000000b04058899 */ /* 0x000fe4000800063f */
[----:B------:R-:W-:Y:S01]  /*0600*/  @!UP0 USHF.L.U32 UR4, UR4, 0x1, URZ ;  /* 0x0000000104048899 */ /* 0x000fe2000800063f */
[----:B------:R-:W0:Y:S01]  /*0610*/  F2I.U32.TRUNC.NTZ R12, R12 ;  /* 0x0000000c000c7305 */ /* 0x000e22000020f000 */
[----:B------:R-:W-:Y:S02]  /*0620*/  IMAD.IADD R3, R3, 0x1, -R0 ;  /* 0x0000000103037824 */ /* 0x000fe400078e0a00 */
[C---:B------:R-:W-:Y:S02]  /*0630*/  IMAD.IADD R11, R19.reuse, 0x1, -R10 ;  /* 0x00000001130b7824 */ /* 0x040fe400078e0a0a */
[----:B------:R-:W-:Y:S01]  /*0640*/  IMAD.SHL.U32 R10, R19, 0x4, RZ ;  /* 0x00000004130a7824 */ /* 0x000fe200078e00ff */
[----:B-----5:R-:W-:Y:S01]  /*0650*/  @!UP0 ULEA UR6, UR7, UR6, 0x18 ;  /* 0x0000000607068291 */ /* 0x020fe2000f8ec03f */
[----:B------:R-:W-:Y:S01]  /*0660*/  ISETP.NE.AND P1, PT, R3, 0x3, PT ;  /* 0x000000030300780c */ /* 0x000fe20003f25270 */
[----:B------:R-:W-:Y:S01]  /*0670*/  VOTEU.ALL UP0, P0 ;  /* 0x00000000003f7886 */ /* 0x000fe20000000000 */
[----:B------:R-:W-:-:S02]  /*0680*/  ISETP.NE.AND P4, PT, R11, R6, PT ;  /* 0x000000060b00720c */ /* 0x000fc40003f85270 */
[----:B------:R-:W-:Y:S02]  /*0690*/  LOP3.LUT R19, R19, 0xc, R10, 0x78, !PT ;  /* 0x0000000c13137812 */ /* 0x000fe400078e780a */
[----:B------:R-:W-:Y:S01]  /*06a0*/  LOP3.LUT P0, RZ, R8, 0x7, RZ, 0xc0, !PT ;  /* 0x0000000708ff7812 */ /* 0x000fe2000780c0ff */
[C---:B------:R-:W-:Y:S01]  /*06b0*/  VIADD R8, R2.reuse, 0xffffffff ;  /* 0xffffffff02087836 */ /* 0x040fe20000000000 */
[----:B------:R-:W-:Y:S01]  /*06c0*/  ISETP.EQ.OR P1, PT, R3, RZ, !P1 ;  /* 0x000000ff0300720c */ /* 0x000fe20004f22670 */
[----:B0-----:R-:W-:Y:S01]  /*06d0*/  IMAD.MOV R23, RZ, RZ, -R12 ;  /* 0x000000ffff177224 */ /* 0x001fe200078e0a0c */
[----:B------:R-:W-:Y:S01]  /*06e0*/  ISETP.LT.U32.AND P0, PT, R19, 0x2, !P0 ;  /* 0x000000021300780c */ /* 0x000fe20004701070 */
[----:B------:R-:W0:Y:S02]  /*06f0*/  FENCE.VIEW.ASYNC.S ;  /* 0x00000000000073c6 */ /* 0x000e240000000000 */
[----:B0-----:R0:W1:Y:S01]  /*0700*/  @!UP0 SYNCS.EXCH.64 URZ, [UR6+0x60], UR4 ;  /* 0x00006004063f85b2 */ /* 0x0010620008000100 */
[----:B------:R-:W-:Y:S01]  /*0710*/  ISETP.EQ.AND P1, PT, R2, RZ, P1 ;  /* 0x000000ff0200720c */ /* 0x000fe20000f22270 */
[----:B--2---:R-:W-:Y:S01]  /*0720*/  IMAD R11, R9, R23, R4 ;  /* 0x00000017090b7224 */ /* 0x004fe200078e0204 */
[----:B------:R-:W-:-:S02]  /*0730*/  ISETP.GE.U32.AND P6, PT, R8, 0x2, PT ;  /* 0x000000020800780c */ /* 0x000fc40003fc6070 */
[----:B------:R-:W-:Y:S02]  /*0740*/  @P4 LEA.HI R0, R19, R19, RZ, 0x1 ;  /* 0x0000001313004211 */ /* 0x000fe400078f08ff */
[----:B------:R-:W-:Y:S02]  /*0750*/  SEL R18, RZ, 0x1, !P1 ;  /* 0x00000001ff127807 */ /* 0x000fe40004800000 */
[----:B------:R-:W-:Y:S02]  /*0760*/  @P4 SHF.R.S32.HI R0, RZ, 0x1, R0 ;  /* 0x00000001ff004819 */ /* 0x000fe40000011400 */
[----:B------:R-:W-:Y:S02]  /*0770*/  SEL R18, R18, 0x2, P6 ;  /* 0x0000000212127807 */ /* 0x000fe40003000000 */
[----:B------:R-:W-:Y:S02]  /*0780*/  @P4 ISETP.NE.AND P5, PT, R0, R11, PT ;  /* 0x0000000b0000420c */ /* 0x000fe40003fa5270 */
[----:B------:R-:W-:Y:S01]  /*0790*/  SEL R11, RZ, 0x1, !P0 ;  /* 0x00000001ff0b7807 */ /* 0x000fe20004000000 */
[----:B------:R0:W2:Y:S01]  /*07a0*/  @!UP1 SYNCS.EXCH.64 URZ, [UR6+0x68], UR4 ;  /* 0x00006804063f95b2 */ /* 0x0000a20008000100 */
[----:B------:R-:W-:Y:S01]  /*07b0*/  @P4 SEL R22, RZ, 0x1, P5 ;  /* 0x00000001ff164807 */ /* 0x000fe20002800000 */
[----:B------:R-:W-:Y:S01]  /*07c0*/  NOP ;  /* 0x0000000000007918 */ /* 0x000fe20000000000 */
[----:B------:R-:W-:-:S02]  /*07d0*/  LOP3.LUT R0, R63, 0x7f, RZ, 0xc0, !PT ;  /* 0x0000007f3f007812 */ /* 0x000fc400078ec0ff */
[----:B------:R-:W-:Y:S01]  /*07e0*/  LOP3.LUT R22, R22, R11, RZ, 0xc0, !PT ;  /* 0x0000000b16167212 */ /* 0x000fe200078ec0ff */
[----:B01----:R-:W-:Y:S06]  /*07f0*/  @!P2 BRA `(.L_x_3) ;  /* 0x000000000008a947 */ /* 0x003fec0003800000 */
[----:B--2-4-:R-:W-:Y:S01]  /*0800*/  UCGABAR_ARV ;  /* 0x00000000000079c7 */ /* 0x014fe20008000000 */
[----:B------:R-:W-:Y:S05]  /*0810*/  BRA `(.L_x_4) ;  /* 0x0000000000047947 */ /* 0x000fea0003800000 */
.L_x_3:
[----:B--2-4-:R-:W-:Y:S01]  /*0820*/  NOP ;  /* 0x0000000000007918 */ /* 0x014fe20000000000 */
.L_x_4:
[----:B------:R-:W0:Y:S01]  /*0830*/  LDC R2, c[0x0][0x65c] ;  /* 0x00019700ff027b82 */ /* 0x000e220000000800 */
[----:B------:R-:W-:Y:S02]  /*0840*/  IMAD.U32 R10, RZ, RZ, UR8 ;  /* 0x00000008ff0a7e24 */ /* 0x000fe4000f8e00ff */
[----:B------:R-:W-:Y:S01]  /*0850*/  IMAD.MOV.U32 R11, RZ, RZ, RZ ;  /* 0x000000ffff0b7224 */ /* 0x000fe200078e00ff */
[----:B0-----:R-:W-:-:S04]  /*0860*/  ISETP.NE.AND P1, PT, R2, 0x1, PT ;  /* 0x000000010200780c */ /* 0x001fc80003f25270 */
[----:B------:R-:W-:-:S09]  /*0870*/  P2R R5, PR, RZ, 0x2 ;  /* 0x00000002ff057803 */ /* 0x000fd20000000000 */
[----:B------:R-:W0:Y:S01]  /*0880*/  @P1 LDC R17, c[0x0][0x10] ;  /* 0x00000400ff111b82 */ /* 0x000e220000000800 */
[----:B------:R-:W-:Y:S02]  /*0890*/  @P1 IMAD.MOV.U32 R5, RZ, RZ, RZ ;  /* 0x000000ffff051224 */ /* 0x000fe400078e00ff */
[----:B------:R-:W-:-:S05]  /*08a0*/  @P1 IMAD.MOV.U32 R15, RZ, RZ, RZ ;  /* 0x000000ffff0f1224 */ /* 0x000fca00078e00ff */
[----:B------:R-:W1:Y:S01]  /*08b0*/  @!P1 LDC R13, c[0x0][0xc] ;  /* 0x00000300ff0d9b82 */ /* 0x000e620000000800 */
[----:B------:R-:W-:Y:S01]  /*08c0*/  ULDC UR4, c[0x0][0xc] ;  /* 0x0000030000047ab9 */ /* 0x000fe20000000800 */
[----:B------:R-:W-:Y:S01]  /*08d0*/  ULDC UR5, c[0x0][0x10] ;  /* 0x0000040000057ab9 */ /* 0x000fe20000000800 */
[----:B------:R-:W-:Y:S01]  /*08e0*/  ULDC UR6, c[0x0][0x14] ;  /* 0x0000050000067ab9 */ /* 0x000fe20000000800 */
[----:B------:R-:W-:-:S04]  /*08f0*/  UIMAD.WIDE.U32 UR4, UR4, UR5, URZ ;  /* 0x00000005040472a5 */ /* 0x000fc8000f8e003f */
[----:B------:R-:W-:Y:S02]  /*0900*/  UIMAD.WIDE.U32 UR38, UR4, UR6, URZ ;  /* 0x00000006042672a5 */ /* 0x000fe4000f8e003f */
[----:B------:R-:W-:-:S04]  /*0910*/  UIMAD UR41, UR5, UR6, URZ ;  /* 0x00000006052972a4 */ /* 0x000fc8000f8e023f */
[----:B------:R-:W-:Y:S01]  /*0920*/  UIADD3 UR41, UR39, UR41, URZ ;  /* 0x0000002927297290 */ /* 0x000fe2000fffe03f */
[----:B0-----:R-:W-:-:S04]  /*0930*/  @P1 IMAD.WIDE.U32 R16, R17, UR8, R4 ;  /* 0x0000000811101c25 */ /* 0x001fc8000f8e0004 */
[----:B------:R-:W-:Y:S02]  /*0940*/  @P1 IMAD.IADD R17, R17, 0x1, R15 ;  /* 0x0000000111111824 */ /* 0x000fe400078e020f */
[----:B-1----:R-:W-:-:S04]  /*0950*/  @!P1 IMAD.WIDE.U32 R10, R4, R13, R10 ;  /* 0x0000000d040a9225 */ /* 0x002fc800078e000a */
[----:B------:R-:W-:Y:S02]  /*0960*/  @!P1 IMAD.MOV.U32 R16, RZ, RZ, R10 ;  /* 0x000000ffff109224 */ /* 0x000fe400078e000a */
[----:B------:R-:W-:Y:S01]  /*0970*/  @!P1 IMAD.MOV.U32 R17, RZ, RZ, R11 ;  /* 0x000000ffff119224 */ /* 0x000fe200078e000b */
[----:B------:R-:W-:Y:S06]  /*0980*/  @!P2 BRA `(.L_x_5) ;  /* 0x00000000000ca947 */ /* 0x000fec0003800000 */
[----:B------:R-:W-:Y:S01]  /*0990*/  UCGABAR_WAIT ;  /* 0x0000000000007dc7 */ /* 0x000fe20008000000 */
[----:B------:R-:W-:Y:S01]  /*09a0*/  CCTL.IVALL ;  /* 0x00000000ff00798f */ /* 0x000fe20002000000 */
[----:B------:R-:W-:Y:S05]  /*09b0*/  BRA `(.L_x_6) ;  /* 0x0000000000047947 */ /* 0x000fea0003800000 */
.L_x_5:
[----:B------:R-:W-:Y:S06]  /*09c0*/  BAR.SYNC.DEFER_BLOCKING 0x0 ;  /* 0x0000000000007b1d */ /* 0x000fec0000010000 */
.L_x_6:
[----:B------:R-:W-:Y:S05]  /*09d0*/  @!P3 BRA `(.L_x_7) ;  /* 0x000000440008b947 */ /* 0x000fea0003800000 */
[----:B------:R-:W-:-:S13]  /*09e0*/  ISETP.GT.U32.AND P0, PT, R8, 0x1, PT ;  /* 0x000000010800780c */ /* 0x000fda0003f04070 */
[----:B------:R-:W-:Y:S05]  /*09f0*/  @P0 EXIT ;  /* 0x000000000000094d */ /* 0x000fea0003800000 */
[----:B------:R-:W-:Y:S01]  /*0a00*/  ULDC.64 UR4, c[0x0][0x650] ;  /* 0x0001940000047ab9 */ /* 0x000fe20000000a00 */
[----:B------:R-:W-:Y:S01]  /*0a10*/  PRMT R3, RZ, 0x7610, R3 ;  /* 0x00007610ff037816 */ /* 0x000fe20000000003 */
[----:B------:R-:W-:Y:S01]  /*0a20*/  IMAD.MOV.U32 R71, RZ, RZ, -0x1 ;  /* 0xffffffffff477424 */ /* 0x000fe200078e00ff */
[----:B------:R-:W-:Y:S01]  /*0a30*/  ISETP.GE.U32.AND P0, PT, R16, UR4, PT ;  /* 0x0000000410007c0c */ /* 0x000fe2000bf06070 */
[----:B------:R-:W-:Y:S02]  /*0a40*/  IMAD.MOV.U32 R70, RZ, RZ, -0x1 ;  /* 0xffffffffff467424 */ /* 0x000fe400078e00ff */
[----:B------:R-:W-:Y:S01]  /*0a50*/  IMAD.MOV.U32 R69, RZ, RZ, -0x1 ;  /* 0xffffffffff457424 */ /* 0x000fe200078e00ff */
[----:B------:R-:W-:-:S13]  /*0a60*/  ISETP.GE.U32.AND.EX P0, PT, R17, UR5, PT, P0 ;  /* 0x0000000511007c0c */ /* 0x000fda000bf06100 */
[----:B------:R-:W-:Y:S05]  /*0a70*/  @P0 BRA `(.L_x_8) ;  /* 0x0000000400280947 */ /* 0x000fea0003800000 */
[----:B------:R-:W0:Y:S01]  /*0a80*/  LDC.64 R24, c[0x0][0x628] ;  /* 0x00018a00ff187b82 */ /* 0x000e220000000a00 */
[----:B------:R-:W-:Y:S02]  /*0a90*/  IMAD.MOV.U32 R10, RZ, RZ, R16 ;  /* 0x000000ffff0a7224 */ /* 0x000fe400078e0010 */
[----:B------:R-:W-:-:S05]  /*0aa0*/  IMAD.MOV.U32 R11, RZ, RZ, R17 ;  /* 0x000000ffff0b7224 */ /* 0x000fca00078e0011 */
[----:B------:R-:W1:Y:S08]  /*0ab0*/  LDC R8, c[0x0][0x630] ;  /* 0x00018c00ff087b82 */ /* 0x000e700000000800 */
[----:B------:R-:W2:Y:S01]  /*0ac0*/  LDC.64 R26, c[0x0][0x620] ;  /* 0x00018800ff1a7b82 */ /* 0x000ea20000000a00 */
[----:B0-----:R-:W-:-:S04]  /*0ad0*/  ISETP.NE.U32.AND P0, PT, R24, RZ, PT ;  /* 0x000000ff1800720c */ /* 0x001fc80003f05070 */
[----:B------:R-:W-:-:S13]  /*0ae0*/  ISETP.NE.AND.EX P0, PT, R25, RZ, PT, P0 ;  /* 0x000000ff1900720c */ /* 0x000fda0003f05300 */
[----:B-12---:R-:W-:Y:S05]  /*0af0*/  @!P0 BRA `(.L_x_9) ;  /* 0x0000000000288947 */ /* 0x006fea0003800000 */
[----:B------:R-:W0:Y:S02]  /*0b00*/  LDC R3, c[0x0][0x634] ;  /* 0x00018d00ff037b82 */ /* 0x000e240000000800 */
[----:B0-----:R-:W-:-:S05]  /*0b10*/  IADD3 R3, P0, R16, R3, RZ ;  /* 0x0000000310037210 */ /* 0x001fca0007f1e0ff */
[----:B------:R-:W-:-:S04]  /*0b20*/  IMAD.X R21, RZ, RZ, R17, P0 ;  /* 0x000000ffff157224 */ /* 0x000fc800000e0611 */
[----:B------:R-:W-:-:S04]  /*0b30*/  IMAD.WIDE.U32 R10, R21, R24, RZ ;  /* 0x00000018150a7225 */ /* 0x000fc800078e00ff */
[----:B------:R-:W-:-:S04]  /*0b40*/  IMAD.WIDE.U32 R12, P0, R3, R25, R10 ;  /* 0x00000019030c7225 */ /* 0x000fc8000780000a */
[----:B------:R-:W-:-:S04]  /*0b50*/  IMAD.WIDE.U32 R10, R3, R24, RZ ;  /* 0x00000018030a7225 */ /* 0x000fc800078e00ff */
[----:B------:R-:W-:Y:S01]  /*0b60*/  IMAD.X R15, RZ, RZ, RZ, P0 ;  /* 0x000000ffff0f7224 */ /* 0x000fe200000e06ff */
[----:B------:R-:W-:Y:S01]  /*0b70*/  IADD3 RZ, P0, R11, R12, RZ ;  /* 0x0000000c0bff7210 */ /* 0x000fe20007f1e0ff */
[----:B------:R-:W-:-:S04]  /*0b80*/  IMAD.MOV.U32 R14, RZ, RZ, R13 ;  /* 0x000000ffff0e7224 */ /* 0x000fc800078e000d */
[----:B------:R-:W-:-:S08]  /*0b90*/  IMAD.WIDE.U32.X R10, R21, R25, R14, P0 ;  /* 0x00000019150a7225 */ /* 0x000fd000000e040e */
.L_x_9:
[----:B------:R-:W0:Y:S01]  /*0ba0*/  LDC.64 R30, c[0x0][0x640] ;  /* 0x00019000ff1e7b82 */ /* 0x000e220000000a00 */
[-CC-:B------:R-:W-:Y:S01]  /*0bb0*/  SHF.R.U64 R69, R10, R8.reuse, R11.reuse ;  /* 0x000000080a457219 */ /* 0x180fe2000000120b */
[----:B------:R-:W-:Y:S01]  /*0bc0*/  IMAD R29, R9, R23, R4 ;  /* 0x00000017091d7224 */ /* 0x000fe200078e0204 */
[----:B------:R-:W-:Y:S01]  /*0bd0*/  SHF.R.U32.HI R3, RZ, R8, R11 ;  /* 0x00000008ff037219 */ /* 0x000fe2000001160b */
[----:B------:R-:W-:Y:S01]  /*0be0*/  IMAD.MOV.U32 R23, RZ, RZ, 0x1 ;  /* 0x00000001ff177424 */ /* 0x000fe200078e00ff */
[----:B------:R-:W-:-:S03]  /*0bf0*/  IADD3 R5, P0, RZ, -R69, RZ ;  /* 0x80000045ff057210 */ /* 0x000fc60007f1e0ff */
[----:B------:R-:W1:Y:S02]  /*0c00*/  LDC R12, c[0x0][0x618] ;  /* 0x00018600ff0c7b82 */ /* 0x000e640000000800 */
[----:B------:R-:W-:Y:S02]  /*0c10*/  IMAD.X R3, RZ, RZ, ~R3, P0 ;  /* 0x000000ffff037224 */ /* 0x000fe400000e0e03 */
[----:B------:R-:W-:-:S04]  /*0c20*/  IMAD.WIDE.U32 R10, R5, R26, R16 ;  /* 0x0000001a050a7225 */ /* 0x000fc800078e0010 */
[----:B------:R-:W2:Y:S01]  /*0c30*/  LDC R20, c[0x0][0x608] ;  /* 0x00018200ff147b82 */ /* 0x000ea20000000800 */
[----:B------:R-:W-:Y:S02]  /*0c40*/  IMAD R8, R3, R26, RZ ;  /* 0x0000001a03087224 */ /* 0x000fe400078e02ff */
[----:B------:R-:W-:Y:S02]  /*0c50*/  IMAD.MOV.U32 R3, RZ, RZ, -0x1 ;  /* 0xffffffffff037424 */ /* 0x000fe400078e00ff */
[----:B------:R-:W-:-:S03]  /*0c60*/  IMAD R5, R5, R27, R8 ;  /* 0x0000001b05057224 */ /* 0x000fc600078e0208 */
[----:B------:R-:W3:Y:S01]  /*0c70*/  LDC R28, c[0x0][0x658] ;  /* 0x00019600ff1c7b82 */ /* 0x000ee20000000800 */
[----:B------:R-:W-:Y:S01]  /*0c80*/  IMAD.IADD R5, R11, 0x1, R5 ;  /* 0x000000010b057824 */ /* 0x000fe200078e0205 */
[----:B0-----:R-:W-:-:S04]  /*0c90*/  ISETP.NE.U32.AND P0, PT, R30, RZ, PT ;  /* 0x000000ff1e00720c */ /* 0x001fc80003f05070 */
[----:B------:R-:W-:Y:S02]  /*0ca0*/  ISETP.NE.AND.EX P0, PT, R31, RZ, PT, P0 ;  /* 0x000000ff1f00720c */ /* 0x000fe40003f05300 */
[----:B------:R-:W0:Y:S01]  /*0cb0*/  LDC R24, c[0x0][0x600] ;  /* 0x00018000ff187b82 */ /* 0x000e220000000800 */
[-CC-:B-1----:R-:W-:Y:S02]  /*0cc0*/  SHF.R.U64 R14, R10, R12.reuse, R5.reuse ;  /* 0x0000000c0a0e7219 */ /* 0x182fe40000001205 */
[----:B------:R-:W-:-:S05]  /*0cd0*/  SHF.R.U32.HI R5, RZ, R12, R5 ;  /* 0x0000000cff057219 */ /* 0x000fca0000011605 */
[----:B------:R-:W1:Y:S01]  /*0ce0*/  LDC R15, c[0x0][0x648] ;  /* 0x00019200ff0f7b82 */ /* 0x000e620000000800 */
[-CC-:B--2---:R-:W-:Y:S02]  /*0cf0*/  SHF.R.U64 R27, R14, R20.reuse, R5.reuse ;  /* 0x000000140e1b7219 */ /* 0x184fe40000001205 */
[----:B------:R-:W-:-:S05]  /*0d00*/  SHF.R.U32.HI R5, RZ, R20, R5 ;  /* 0x00000014ff057219 */ /* 0x000fca0000011605 */
[----:B------:R-:W2:Y:S01]  /*0d10*/  LDC R21, c[0x0][0x638] ;  /* 0x00018e00ff157b82 */ /* 0x000ea20000000800 */
[-CC-:B---3--:R-:W-:Y:S02]  /*0d20*/  SHF.R.U64 R20, R27, R28.reuse, R5.reuse ;  /* 0x0000001c1b147219 */ /* 0x188fe40000001205 */
[-C--:B------:R-:W-:Y:S02]  /*0d30*/  SHF.L.U32 R3, R3, R28.reuse, RZ ;  /* 0x0000001c03037219 */ /* 0x080fe400000006ff */
[----:B------:R-:W-:Y:S01]  /*0d40*/  SHF.R.U32.HI R5, RZ, R28, R5 ;  /* 0x0000001cff057219 */ /* 0x000fe20000011605 */
[----:B------:R-:W-:Y:S01]  /*0d50*/  IMAD.MOV.U32 R4, RZ, RZ, R20 ;  /* 0x000000ffff047224 */ /* 0x000fe200078e0014 */
[----:B------:R-:W-:Y:S01]  /*0d60*/  LOP3.LUT R12, RZ, R3, RZ, 0x33, !PT ;  /* 0x00000003ff0c7212 */ /* 0x000fe200078e33ff */
[----:B------:R-:W3:Y:S01]  /*0d70*/  LDC R25, c[0x0][0x610] ;  /* 0x00018400ff197b82 */ /* 0x000ee20000000800 */
[----:B------:R-:W-:Y:S05]  /*0d80*/  @!P0 BRA `(.L_x_10) ;  /* 0x0000000000288947 */ /* 0x000fea0003800000 */
[----:B------:R-:W4:Y:S02]  /*0d90*/  LDC R3, c[0x0][0x64c] ;  /* 0x00019300ff037b82 */ /* 0x000f240000000800 */
[----:B----4-:R-:W-:-:S05]  /*0da0*/  IADD3 R3, P0, R20, R3, RZ ;  /* 0x0000000314037210 */ /* 0x010fca0007f1e0ff */
        /* <DEDUP_REMOVED lines=8> */
.L_x_10:
[----:B-1----:R-:W-:Y:S01]  /*0e30*/  SHF.R.U64 R4, R4, R15, R5 ;  /* 0x0000000f04047219 */ /* 0x002fe20000001205 */
[----:B0-----:R-:W-:Y:S01]  /*0e40*/  VIADD R5, R24, 0xffffffff ;  /* 0xffffffff18057836 */ /* 0x001fe20000000000 */
[----:B------:R-:W-:Y:S02]  /*0e50*/  SHF.L.U32 R3, R23, R28, RZ ;  /* 0x0000001c17037219 */ /* 0x000fe400000006ff */
[----:B------:R-:W-:Y:S01]  /*0e60*/  LOP3.LUT R12, R27, R12, RZ, 0xc0, !PT ;  /* 0x0000000c1b0c7212 */ /* 0x000fe200078ec0ff */
[----:B------:R-:W-:Y:S01]  /*0e70*/  IMAD.MOV R8, RZ, RZ, -R4 ;  /* 0x000000ffff087224 */ /* 0x000fe200078e0a04 */
[----:B------:R-:W-:Y:S02]  /*0e80*/  SEL R6, R6, R29, !P1 ;  /* 0x0000001d06067207 */ /* 0x000fe40004800000 */
[----:B------:R-:W-:Y:S01]  /*0e90*/  LOP3.LUT R5, R14, R5, RZ, 0xc0, !PT ;  /* 0x000000050e057212 */ /* 0x000fe200078ec0ff */
[----:B------:R-:W-:Y:S02]  /*0ea0*/  IMAD R9, R3, R4, R12 ;  /* 0x0000000403097224 */ /* 0x000fe400078e020c */
[----:B--2---:R-:W-:-:S02]  /*0eb0*/  IMAD R3, R8, R21, R20 ;  /* 0x0000001508037224 */ /* 0x004fc400078e0214 */
[----:B---3--:R-:W-:Y:S02]  /*0ec0*/  IMAD R6, R9, R25, R6 ;  /* 0x0000001909067224 */ /* 0x008fe400078e0206 */
[----:B------:R-:W-:Y:S02]  /*0ed0*/  IMAD R71, R3, R24, R5 ;  /* 0x0000001803477224 */ /* 0x000fe400078e0205 */
[----:B------:R-:W-:-:S03]  /*0ee0*/  IMAD.MOV.U32 R4, RZ, RZ, 0x1 ;  /* 0x00000001ff047424 */ /* 0x000fc600078e00ff */
[----:B------:R-:W-:Y:S02]  /*0ef0*/  SEL R70, R71, R6, !P1 ;  /* 0x0000000647467207 */ /* 0x000fe40004800000 */
[----:B------:R-:W-:Y:S02]  /*0f00*/  PRMT R3, R4, 0x7610, R3 ;  /* 0x0000761004037816 */ /* 0x000fe40000000003 */
[----:B------:R-:W-:-:S07]  /*0f10*/  SEL R71, R6, R71, !P1 ;  /* 0x0000004706477207 */ /* 0x000fce0004800000 */
.L_x_8:
[----:B------:R-:W-:-:S08]  /*0f20*/  NOP ;  /* 0x0000000000007918 */ /* 0x000fd00000000000 */
[----:B------:R-:W0:Y:S02]  /*0f30*/  USETMAXREG.TRY_ALLOC.CTAPOOL UP0, 0xe8 ;  /* 0x000000e8000079c8 */ /* 0x000e240008000600 */
[----:B0-----:R-:W-:-:S13]  /*0f40*/  PLOP3.LUT P0, PT, PT, PT, UP0, 0x80, 0x0 ;  /* 0x000000000000781c */ /* 0x001fda0003f0f008 */
[----:B------:R-:W-:Y:S05]  /*0f50*/  @!P0 BRA `(.L_x_8) ;  /* 0xfffffffc00f08947 */ /* 0x000fea000383ffff */
[----:B------:R-:W-:Y:S01]  /*0f60*/  ULDC.64 UR4, c[0x0][0x598] ;  /* 0x0001660000047ab9 */ /* 0x000fe20000000a00 */
[----:B------:R-:W-:Y:S01]  /*0f70*/  ULDC.64 UR36, c[0x0][0x208] ;  /* 0x0000820000247ab9 */ /* 0x000fe20000000a00 */
[----:B------:R-:W-:-:S04]  /*0f80*/  ISETP.NE.U32.AND P0, PT, RZ, UR4, PT ;  /* 0x00000004ff007c0c */ /* 0x000fc8000bf05070 */
[----:B------:R-:W-:-:S13]  /*0f90*/  ISETP.NE.AND.EX P0, PT, RZ, UR5, PT, P0 ;  /* 0x00000005ff007c0c */ /* 0x000fda000bf05300 */
[----:B------:R-:W-:Y:S05]  /*0fa0*/  @!P0 BRA `(.L_x_11) ;  /* 0x00000000001c8947 */ /* 0x000fea0003800000 */
[----:B------:R-:W0:Y:S02]  /*0fb0*/  LDC.64 R4, c[0x0][0x598] ;  /* 0x00016600ff047b82 */ /* 0x000e240000000a00 */
[----:B0-----:R-:W2:Y:S02]  /*0fc0*/  LDG.E.64 R4, desc[UR36][R4.64] ;  /* 0x0000002404047981 */ /* 0x001ea4000c1e1b00 */
[----:B--2---:R-:W-:-:S04]  /*0fd0*/  ISETP.NE.U32.AND P0, PT, R4, RZ, PT ;  /* 0x000000ff0400720c */ /* 0x004fc80003f05070 */
[----:B------:R-:W-:-:S13]  /*0fe0*/  ISETP.NE.AND.EX P0, PT, R5, RZ, PT, P0 ;  /* 0x000000ff0500720c */ /* 0x000fda0003f05300 */
[----:B------:R-:W-:Y:S05]  /*0ff0*/  @!P0 BRA `(.L_x_11) ;  /* 0x0000000000088947 */ /* 0x000fea0003800000 */
[----:B------:R0:W5:Y:S01]  /*1000*/  LD.E R23, desc[UR36][R4.64] ;  /* 0x0000002404177980 */ /* 0x000162000c101900 */
[----:B------:R-:W-:Y:S05]  /*1010*/  BRA `(.L_x_12) ;  /* 0x0000000000247947 */ /* 0x000fea0003800000 */
.L_x_11:
[----:B------:R-:W-:Y:S02]  /*1020*/  ULDC.64 UR4, c[0x0][0x588] ;  /* 0x0001620000047ab9 */ /* 0x000fe40000000a00 */
[----:B------:R-:W-:-:S04]  /*1030*/  ISETP.NE.U32.AND P0, PT, RZ, UR4, PT ;  /* 0x00000004ff007c0c */ /* 0x000fc8000bf05070 */
[----:B------:R-:W-:-:S13]  /*1040*/  ISETP.NE.AND.EX P0, PT, RZ, UR5, PT, P0 ;  /* 0x00000005ff007c0c */ /* 0x000fda000bf05300 */
[----:B------:R-:W-:Y:S05]  /*1050*/  @!P0 BRA `(.L_x_13) ;  /* 0x00000000000c8947 */ /* 0x000fea0003800000 */
[----:B------:R-:W0:Y:S02]  /*1060*/  LDC.64 R4, c[0x0][0x588] ;  /* 0x00016200ff047b82 */ /* 0x000e240000000a00 */
[----:B0-----:R1:W5:Y:S01]  /*1070*/  LDG.E R23, desc[UR36][R4.64] ;  /* 0x0000002404177981 */ /* 0x001362000c1e1900 */
[----:B------:R-:W-:Y:S05]  /*1080*/  BRA `(.L_x_12) ;  /* 0x0000000000087947 */ /* 0x000fea0003800000 */
.L_x_13:
[----:B------:R-:W-:Y:S02]  /*1090*/  ULDC UR4, c[0x0][0x580] ;  /* 0x0001600000047ab9 */ /* 0x000fe40000000800 */
[----:B------:R-:W-:-:S07]  /*10a0*/  IMAD.U32 R23, RZ, RZ, UR4 ;  /* 0x00000004ff177e24 */ /* 0x000fce000f8e00ff */
.L_x_12:
[----:B------:R-:W-:Y:S02]  /*10b0*/  ULDC.64 UR4, c[0x0][0x5a0] ;  /* 0x0001680000047ab9 */ /* 0x000fe40000000a00 */
[----:B------:R-:W-:-:S04]  /*10c0*/  ISETP.NE.U32.AND P0, PT, RZ, UR4, PT ;  /* 0x00000004ff007c0c */ /* 0x000fc8000bf05070 */
[----:B------:R-:W-:-:S13]  /*10d0*/  ISETP.NE.AND.EX P0, PT, RZ, UR5, PT, P0 ;  /* 0x00000005ff007c0c */ /* 0x000fda000bf05300 */
[----:B------:R-:W-:Y:S05]  /*10e0*/  @!P0 BRA `(.L_x_14) ;  /* 0x00000000001c8947 */ /* 0x000fea0003800000 */
[----:B01----:R-:W0:Y:S02]  /*10f0*/  LDC.64 R4, c[0x0][0x5a0] ;  /* 0x00016800ff047b82 */ /* 0x003e240000000a00 */
[----:B0-----:R-:W2:Y:S02]  /*1100*/  LDG.E.64 R4, desc[UR36][R4.64] ;  /* 0x0000002404047981 */ /* 0x001ea4000c1e1b00 */
[----:B--2---:R-:W-:-:S04]  /*1110*/  ISETP.NE.U32.AND P0, PT, R4, RZ, PT ;  /* 0x000000ff0400720c */ /* 0x004fc80003f05070 */
[----:B------:R-:W-:-:S13]  /*1120*/  ISETP.NE.AND.EX P0, PT, R5, RZ, PT, P0 ;  /* 0x000000ff0500720c */ /* 0x000fda0003f05300 */
[----:B------:R-:W-:Y:S05]  /*1130*/  @!P0 BRA `(.L_x_14) ;  /* 0x0000000000088947 */ /* 0x000fea0003800000 */
[----:B------:R0:W5:Y:S01]  /*1140*/  LD.E R58, desc[UR36][R4.64] ;  /* 0x00000024043a7980 */ /* 0x000162000c101900 */
[----:B------:R-:W-:Y:S05]  /*1150*/  BRA `(.L_x_15) ;  /* 0x0000000000247947 */ /* 0x000fea0003800000 */
.L_x_14:
[----:B------:R-:W-:Y:S02]  /*1160*/  ULDC.64 UR4, c[0x0][0x590] ;  /* 0x0001640000047ab9 */ /* 0x000fe40000000a00 */
[----:B------:R-:W-:-:S04]  /*1170*/  ISETP.NE.U32.AND P0, PT, RZ, UR4, PT ;  /* 0x00000004ff007c0c */ /* 0x000fc8000bf05070 */
[----:B------:R-:W-:-:S13]  /*1180*/  ISETP.NE.AND.EX P0, PT, RZ, UR5, PT, P0 ;  /* 0x00000005ff007c0c */ /* 0x000fda000bf05300 */
[----:B------:R-:W-:Y:S05]  /*1190*/  @!P0 BRA `(.L_x_16) ;  /* 0x00000000000c8947 */ /* 0x000fea0003800000 */
[----:B------:R-:W2:Y:S02]  /*11a0*/  LDC.64 R58, c[0x0][0x590] ;  /* 0x00016400ff3a7b82 */ /* 0x000ea40000000a00 */
[----:B--2---:R2:W5:Y:S01]  /*11b0*/  LDG.E R58, desc[UR36][R58.64] ;  /* 0x000000243a3a7981 */ /* 0x004562000c1e1900 */
[----:B------:R-:W-:Y:S05]  /*11c0*/  BRA `(.L_x_15) ;  /* 0x0000000000087947 */ /* 0x000fea0003800000 */
.L_x_16:
[----:B------:R-:W-:Y:S02]  /*11d0*/  ULDC UR4, c[0x0][0x584] ;  /* 0x0001610000047ab9 */ /* 0x000fe40000000800 */
[----:B------:R-:W-:-:S07]  /*11e0*/  IMAD.U32 R58, RZ, RZ, UR4 ;  /* 0x00000004ff3a7e24 */ /* 0x000fce000f8e00ff */
.L_x_15:
[----:B------:R-:W-:-:S13]  /*11f0*/  LOP3.LUT P0, RZ, R3, 0xff, RZ, 0xc0, !PT ;  /* 0x000000ff03ff7812 */ /* 0x000fda000780c0ff */
[----:B------:R-:W-:Y:S05]  /*1200*/  @!P0 EXIT ;  /* 0x000000000000894d */ /* 0x000fea0003800000 */
[----:B------:R-:W3:Y:S01]  /*1210*/  LDC R61, c[0x0][0x658] ;  /* 0x00019600ff3d7b82 */ /* 0x000ee20000000800 */
[----:B------:R-:W-:Y:S01]  /*1220*/  LOP3.LUT R7, R7, 0x1, RZ, 0xc0, !PT ;  /* 0x0000000107077812 */ /* 0x000fe200078ec0ff */
[----:B------:R-:W-:Y:S01]  /*1230*/  ULDC.64 UR6, c[0x0][0x288] ;  /* 0x0000a20000067ab9 */ /* 0x000fe20000000a00 */
[----:B------:R-:W-:Y:S01]  /*1240*/  SHF.R.U32.HI R3, RZ, 0x2, R63 ;  /* 0x00000002ff037819 */ /* 0x000fe2000001163f */
[----:B------:R-:W-:Y:S01]  /*1250*/  UIADD3 UR4, UR7, 0x7f, URZ ;  /* 0x0000007f07047890 */ /* 0x000fe2000fffe03f */
[----:B------:R-:W-:Y:S01]  /*1260*/  SHF.R.U32.HI R0, RZ, 0x1, R0 ;  /* 0x00000001ff007819 */ /* 0x000fe20000011600 */
[----:B------:R-:W-:Y:S01]  /*1270*/  IMAD.SHL.U32 R56, R7, 0x40, RZ ;  /* 0x0000004007387824 */ /* 0x000fe200078e00ff */
[----:B------:R-:W-:Y:S01]  /*1280*/  LOP3.LUT R3, R3, 0x7, RZ, 0xc0, !PT ;  /* 0x0000000703037812 */ /* 0x000fe200078ec0ff */
[----:B------:R-:W4:Y:S01]  /*1290*/  LDC.64 R8, c[0x0][0x5c8] ;  /* 0x00017200ff087b82 */ /* 0x000f220000000a00 */
[----:B------:R-:W-:Y:S01]  /*12a0*/  USHF.R.S32.HI UR5, URZ, 0x1f, UR4 ;  /* 0x0000001f3f057899 */ /* 0x000fe20008011404 */
[----:B------:R-:W-:Y:S01]  /*12b0*/  LOP3.LUT R0, R0, 0x30, RZ, 0xc0, !PT ;  /* 0x0000003000007812 */ /* 0x000fe200078ec0ff */
[----:B------:R-:W-:Y:S01]  /*12c0*/  IMAD.MOV.U32 R6, RZ, RZ, 0x1 ;  /* 0x00000001ff067424 */ /* 0x000fe200078e00ff */
[--C-:B------:R-:W-:Y:S01]  /*12d0*/  LOP3.LUT R56, R56, 0x40, R3.reuse, 0xe2, !PT ;  /* 0x0000004038387812 */ /* 0x100fe200078ee203 */
[----:B------:R-:W-:Y:S01]  /*12e0*/  ULEA.HI UR5, UR5, UR4, URZ, 0x7 ;  /* 0x0000000405057291 */ /* 0x000fe2000f8f383f */
[-C--:B01----:R-:W-:Y:S01]  /*12f0*/  IADD3 R4, RZ, -R0.reuse, -R3 ;  /* 0x80000000ff047210 */ /* 0x083fe20007ffe803 */
[----:B------:R-:W-:Y:S01]  /*1300*/  IMAD.U32 R5, RZ, RZ, UR6 ;  /* 0x00000006ff057e24 */ /* 0x000fe2000f8e00ff */
[----:B------:R-:W0:Y:S01]  /*1310*/  LDC R65, c[0x0][0x600] ;  /* 0x00018000ff417b82 */ /* 0x000e220000000800 */
[----:B------:R-:W-:Y:S01]  /*1320*/  LOP3.LUT R56, R56, R0, RZ, 0xfc, !PT ;  /* 0x0000000038387212 */ /* 0x000fe200078efcff */
[----:B------:R-:W-:Y:S01]  /*1330*/  IMAD.MOV.U32 R0, RZ, RZ, -0x1 ;  /* 0xffffffffff007424 */ /* 0x000fe200078e00ff */
[----:B------:R-:W-:Y:S01]  /*1340*/  USHF.R.S32.HI UR43, URZ, 0x7, UR5 ;  /* 0x000000073f2b7899 */ /* 0x000fe20008011405 */
[----:B------:R-:W-:Y:S01]  /*1350*/  LOP3.LUT R62, R63, 0x3, RZ, 0xc0, !PT ;  /* 0x000000033f3e7812 */ /* 0x000fe200078ec0ff */
[----:B------:R-:W-:Y:S01]  /*1360*/  IMAD R4, R7, -0x40, R4 ;  /* 0xffffffc007047824 */ /* 0x000fe200078e0204 */
[C---:B------:R-:W-:Y:S01]  /*1370*/  LOP3.LUT R64, R63.reuse, 0x80, RZ, 0xc0, !PT ;  /* 0x000000803f407812 */ /* 0x040fe200078ec0ff */
[----:B------:R-:W-:Y:S01]  /*1380*/  UISETP.LT.AND UP0, UPT, UR43, 0x1, UPT ;  /* 0x000000012b00788c */ /* 0x000fe2000bf01270 */
[-C--:B---3--:R-:W-:Y:S01]  /*1390*/  SHF.L.U32 R0, R0, R61.reuse, RZ ;  /* 0x0000003d00007219 */ /* 0x088fe200000006ff */
[----:B------:R-:W-:Y:S01]  /*13a0*/  ULDC UR4, c[0x0][0x284] ;  /* 0x0000a10000047ab9 */ /* 0x000fe20000000800 */
[----:B------:R-:W-:Y:S01]  /*13b0*/  IMAD R62, R62, -0x2, R5 ;  /* 0xfffffffe3e3e7824 */ /* 0x000fe200078e0205 */
[----:B------:R-:W-:Y:S01]  /*13c0*/  USEL UR44, UR43, 0x1, UP0 ;  /* 0x000000012b2c7887 */ /* 0x000fe20008000000 */
[----:B------:R-:W-:Y:S01]  /*13d0*/  SHF.L.U32 R61, R6, R61, RZ ;  /* 0x0000003d063d7219 */ /* 0x000fe200000006ff */
[----:B------:R-:W-:Y:S01]  /*13e0*/  IMAD.SHL.U32 R63, R63, 0x2, RZ ;  /* 0x000000023f3f7824 */ /* 0x000fe200078e00ff */
[----:B------:R-:W-:Y:S01]  /*13f0*/  LOP3.LUT R68, R18, 0x1, RZ, 0xfc, !PT ;  /* 0x0000000112447812 */ /* 0x000fe200078efcff */
[----:B------:R-:W-:Y:S01]  /*1400*/  VIADD R67, R4, UR4 ;  /* 0x0000000404437c36 */ /* 0x000fe20008000000 */
[C---:B----4-:R-:W-:Y:S01]  /*1410*/  SHF.L.U64.HI R60, R8.reuse, 0x3, R9 ;  /* 0x00000003083c7819 */ /* 0x050fe20000010209 */
[----:B--2---:R-:W-:Y:S01]  /*1420*/  IMAD.SHL.U32 R59, R8, 0x8, RZ ;  /* 0x00000008083b7824 */ /* 0x004fe200078e00ff */
[----:B------:R-:W-:Y:S01]  /*1430*/  SHF.R.U32.HI R64, RZ, 0x7, R64 ;  /* 0x00000007ff407819 */ /* 0x000fe20000011640 */
[----:B------:R-:W-:Y:S01]  /*1440*/  IMAD.MOV.U32 R57, RZ, RZ, RZ ;  /* 0x000000ffff397224 */ /* 0x000fe200078e00ff */
[----:B------:R-:W-:Y:S01]  /*1450*/  LOP3.LUT R66, RZ, R0, RZ, 0x33, !PT ;  /* 0x00000000ff427212 */ /* 0x000fe200078e33ff */
[----:B------:R-:W-:Y:S01]  /*1460*/  UIADD3 UR44, UR43, -UR44, URZ ;  /* 0x8000002c2b2c7290 */ /* 0x000fe2000fffe03f */
[----:B------:R-:W-:Y:S01]  /*1470*/  UMOV UR40, URZ ;  /* 0x0000003f00287c82 */ /* 0x000fe20008000000 */
[----:B0-----:R-:W-:Y:S01]  /*1480*/  VIADD R65, R65, 0xffffffff ;  /* 0xffffffff41417836 */ /* 0x001fe20000000000 */
[----:B------:R-:W-:-:S09]  /*1490*/  UMOV UR42, URZ ;  /* 0x0000003f002a7c82 */ /* 0x000fd20008000000 */
.L_x_98:
[----:B0-----:R-:W0:Y:S01]  /*14a0*/  SHFL.IDX PT, R0, R64, RZ, 0x1f ;  /* 0x00001fff40007589 */ /* 0x001e2200000e0000 */
[----:B-1----:R-:W1:Y:S01]  /*14b0*/  S2UR UR7, SR_CgaCtaId ;  /* 0x00000000000779c3 */ /* 0x002e620000008800 */
[----:B------:R-:W-:Y:S01]  /*14c0*/  UMOV UR6, 0x400 ;  /* 0x0000040000067882 */ /* 0x000fe20000000000 */
[----:B0-----:R-:W-:Y:S01]  /*14d0*/  R2UR UR4, R0 ;  /* 0x00000000000472ca */ /* 0x001fe200000e0000 */
[----:B-1----:R-:W-:-:S12]  /*14e0*/  ULEA UR6, UR7, UR6, 0x18 ;  /* 0x0000000607067291 */ /* 0x002fd8000f8ec03f */
[----:B------:R-:W-:-:S04]  /*14f0*/  ULEA.HI UR5, UR4, UR4, URZ, 0x1 ;  /* 0x0000000404057291 */ /* 0x000fc8000f8f083f */
[----:B------:R-:W-:-:S04]  /*1500*/  ULOP3.LUT UR5, UR5, 0x7fffe, URZ, 0xc0, !UPT ;  /* 0x0007fffe05057892 */ /* 0x000fc8000f8ec03f */
[----:B------:R-:W-:-:S03]  /*1510*/  UIADD3 UR5, UR4, -UR5, URZ ;  /* 0x8000000504057290 */ /* 0x000fc6000fffe03f */
[----:B------:R-:W-:Y:S01]  /*1520*/  ULDC UR4, c[0x0][0x28c] ;  /* 0x0000a30000047ab9 */ /* 0x000fe20000000800 */
[----:B------:R-:W-:Y:S01]  /*1530*/  ULEA UR5, UR5, UR6, 0xd ;  /* 0x0000000605057291 */ /* 0x000fe2000f8e683f */
[----:B------:R-:W-:-:S03]  /*1540*/  ISETP.LT.AND P0, PT, RZ, UR4, PT ;  /* 0x00000004ff007c0c */ /* 0x000fc6000bf01270 */
[----:B------:R-:W-:-:S04]  /*1550*/  UIADD3 UR5, UR5, 0x100, URZ ;  /* 0x0000010005057890 */ /* 0x000fc8000fffe03f */
[----:B------:R-:W-:-:S04]  /*1560*/  USHF.R.U32.HI UR5, URZ, 0x4, UR5 ;  /* 0x000000043f057899 */ /* 0x000fc80008011605 */
[----:B------:R-:W-:-:S04]  /*1570*/  ULOP3.LUT UR5, UR5, 0x3fff, URZ, 0xc0, !UPT ;  /* 0x00003fff05057892 */ /* 0x000fc8000f8ec03f */
[----:B------:R-:W-:Y:S01]  /*1580*/  ULOP3.LUT UR45, UR5, 0x10000, URZ, 0xfc, !UPT ;  /* 0x00010000052d7892 */ /* 0x000fe2000f8efc3f */
[----:B--2345:R-:W-:Y:S11]  /*1590*/  @P0 BRA `(.L_x_17) ;  /* 0x0000000000400947 */ /* 0x03cff60003800000 */
[----:B------:R-:W-:Y:S01]  /*15a0*/  MOV R0, 0x0 ;  /* 0x0000000000007802 */ /* 0x000fe20000000f00 */
[----:B------:R-:W-:Y:S01]  /*15b0*/  ULDC.64 UR4, c[0x4][0x68] ;  /* 0x01001a0000047ab9 */ /* 0x000fe20000000a00 */
[----:B------:R-:W-:Y:S01]  /*15c0*/  ULDC.64 UR6, c[0x4][0x8] ;  /* 0x0100020000067ab9 */ /* 0x000fe20000000a00 */
[----:B------:R-:W-:Y:S01]  /*15d0*/  IMAD.U32 R4, RZ, RZ, UR4 ;  /* 0x00000004ff047e24 */ /* 0x000fe2000f8e00ff */
[----:B------:R0:W1:Y:S01]  /*15e0*/  LDC.64 R14, c[0x4][R0] ;  /* 0x01000000000e7b82 */ /* 0x0000620000000a00 */
[----:B------:R-:W-:Y:S01]  /*15f0*/  IMAD.U32 R5, RZ, RZ, UR5 ;  /* 0x00000005ff057e24 */ /* 0x000fe2000f8e00ff */
[----:B------:R-:W-:Y:S01]  /*1600*/  ULDC.64 UR4, c[0x4][0x70] ;  /* 0x01001c0000047ab9 */ /* 0x000fe20000000a00 */
[----:B------:R-:W-:Y:S02]  /*1610*/  IMAD.U32 R10, RZ, RZ, UR6 ;  /* 0x00000006ff0a7e24 */ /* 0x000fe4000f8e00ff */
[----:B------:R-:W-:Y:S02]  /*1620*/  IMAD.U32 R6, RZ, RZ, UR4 ;  /* 0x00000004ff067e24 */ /* 0x000fe4000f8e00ff */
[----:B------:R-:W-:-:S02]  /*1630*/  IMAD.U32 R7, RZ, RZ, UR5 ;  /* 0x00000005ff077e24 */ /* 0x000fc4000f8e00ff */
[----:B------:R-:W-:Y:S02]  /*1640*/  IMAD.U32 R11, RZ, RZ, UR7 ;  /* 0x00000007ff0b7e24 */ /* 0x000fe4000f8e00ff */
[----:B------:R-:W-:Y:S02]  /*1650*/  IMAD.MOV.U32 R8, RZ, RZ, 0x1e1 ;  /* 0x000001e1ff087424 */ /* 0x000fe400078e00ff */
[----:B------:R-:W-:Y:S02]  /*1660*/  IMAD.MOV.U32 R12, RZ, RZ, 0x1 ;  /* 0x00000001ff0c7424 */ /* 0x000fe400078e00ff */
[----:B0-----:R-:W-:-:S07]  /*1670*/  IMAD.MOV.U32 R13, RZ, RZ, RZ ;  /* 0x000000ffff0d7224 */ /* 0x001fce00078e00ff */
[----:B------:R-:W-:-:S07]  /*1680*/  LEPC R20, `(.L_x_17) ;  /* 0x000000001014794e */ /* 0x000fce0000000000 */
[----:B-1---5:R-:W-:Y:S05]  /*1690*/  CALL.ABS.NOINC R14 ;  /* 0x000000000e007343 */ /* 0x022fea0003c00000 */
.L_x_17:
[----:B------:R-:W-:-:S13]  /*16a0*/  ISETP.NE.AND P0, PT, R68, 0x3, PT ;  /* 0x000000034400780c */ /* 0x000fda0003f05270 */
[----:B------:R-:W-:Y:S05]  /*16b0*/  @!P0 BRA `(.L_x_18) ;  /* 0x0000000000048947 */ /* 0x000fea0003800000 */
[----:B------:R-:W-:Y:S01]  /*16c0*/  BPT.TRAP 0x1 ;  /* 0x000000040000795c */ /* 0x000fe20000300000 */
.L_x_18:
[----:B------:R-:W0:Y:S01]  /*16d0*/  S2UR UR5, SR_CgaCtaId ;  /* 0x00000000000579c3 */ /* 0x000e220000008800 */
[----:B------:R-:W-:Y:S01]  /*16e0*/  UMOV UR4, 0x400 ;  /* 0x0000040000047882 */ /* 0x000fe20000000000 */
[----:B------:R-:W-:Y:S02]  /*16f0*/  IMAD.U32 R0, RZ, RZ, UR40 ;  /* 0x00000028ff007e24 */ /* 0x000fe4000f8e00ff */
[----:B------:R-:W-:-:S03]  /*1700*/  IMAD.U32 R3, RZ, RZ, UR42 ;  /* 0x0000002aff037e24 */ /* 0x000fc6000f8e00ff */
[----:B------:R-:W-:Y:S01]  /*1710*/  SHF.L.U32 R0, R0, 0x1f, RZ ;  /* 0x0000001f00007819 */ /* 0x000fe200000006ff */
[----:B0-----:R-:W-:-:S06]  /*1720*/  ULEA UR4, UR5, UR4, 0x18 ;  /* 0x0000000405047291 */ /* 0x001fcc000f8ec03f */
[----:B------:R-:W-:-:S04]  /*1730*/  IMAD.U32 R6, RZ, RZ, UR4 ;  /* 0x00000004ff067e24 */ /* 0x000fc8000f8e00ff */
[----:B------:R-:W-:-:S04]  /*1740*/  IMAD R3, R3, 0x8, R6 ;  /* 0x0000000803037824 */ /* 0x000fc800078e0206 */
[----:B------:R0:W1:Y:S01]  /*1750*/  SYNCS.PHASECHK.TRANS64.TRYWAIT P1, [R3+URZ], R0 ;  /* 0x00000000030075a7 */ /* 0x000062000802017f */
[----:B------:R-:W-:Y:S05]  /*1760*/  @!P0 BRA `(.L_x_19) ;  /* 0x0000000000048947 */ /* 0x000fea0003800000 */
[----:B------:R-:W-:Y:S01]  /*1770*/  BPT.TRAP 0x1 ;  /* 0x000000040000795c */ /* 0x000fe20000300000 */
.L_x_19:
[----:B------:R-:W-:-:S05]  /*1780*/  IMAD.U32 R4, RZ, RZ, UR44 ;  /* 0x0000002cff047e24 */ /* 0x000fca000f8e00ff */
[----:B------:R-:W-:Y:S01]  /*1790*/  ISETP.GE.AND P2, PT, R4, 0x1, PT ;  /* 0x000000010400780c */ /* 0x000fe20003f46270 */
[----:B-1----:R-:W-:-:S12]  /*17a0*/  @P1 BRA `(.L_x_20) ;  /* 0x0000000000081947 */ /* 0x002fd80003800000 */
[----:B------:R-:W1:Y:S02]  /*17b0*/  SYNCS.PHASECHK.TRANS64.TRYWAIT P1, [R3+URZ], R0 ;  /* 0x00000000030075a7 */ /* 0x000e64000802017f */
[----:B-1----:R-:W-:Y:S05]  /*17c0*/  @!P1 BRA `(.L_x_21) ;  /* 0x0000004c00309947 */ /* 0x002fea0003800000 */
.L_x_20:
[----:B------:R-:W-:Y:S05]  /*17d0*/  WARPSYNC.ALL ;  /* 0x0000000000007948 */ /* 0x000fea0003800000 */
[----:B------:R-:W-:Y:S01]  /*17e0*/  R2UR UR4, R6 ;  /* 0x00000000060472ca */ /* 0x000fe200000e0000 */
[----:B------:R-:W-:Y:S01]  /*17f0*/  ULEA UR5, UR42, UR45, 0xb ;  /* 0x0000002d2a057291 */ /* 0x000fe2000f8e583f */
[----:B------:R-:W-:Y:S01]  /*1800*/  WARPGROUP.ARRIVE ;  /* 0x00000000000079c5 */ /* 0x000fe20000000000 */
[----:B------:R-:W-:Y:S01]  /*1810*/  UMOV UR9, 0x40000040 ;  /* 0x4000004000097882 */ /* 0x000fe20000000000 */
[----:B------:R-:W-:-:S04]  /*1820*/  UMOV UR11, 0x40000040 ;  /* 0x40000040000b7882 */ /* 0x000fc80000000000 */
[----:B------:R-:W-:-:S05]  /*1830*/  UMOV UR8, UR5 ;  /* 0x0000000500087c82 */ /* 0x000fca0008000000 */
[----:B------:R-:W-:-:S04]  /*1840*/  UIADD3 UR4, UR4, 0x28100, URZ ;  /* 0x0002810004047890 */ /* 0x000fc8000fffe03f */
[----:B------:R-:W-:-:S04]  /*1850*/  USHF.R.U32.HI UR4, URZ, 0x4, UR4 ;  /* 0x000000043f047899 */ /* 0x000fc80008011604 */
[----:B------:R-:W-:-:S04]  /*1860*/  ULOP3.LUT UR4, UR4, 0x3fff, URZ, 0xc0, !UPT ;  /* 0x00003fff04047892 */ /* 0x000fc8000f8ec03f */
[----:B------:R-:W-:-:S04]  /*1870*/  ULOP3.LUT UR4, UR4, 0x10000, URZ, 0xfc, !UPT ;  /* 0x0001000004047892 */ /* 0x000fc8000f8efc3f */
[----:B------:R-:W-:-:S07]  /*1880*/  ULEA UR6, UR42, UR4, 0xa ;  /* 0x000000042a067291 */ /* 0x000fce000f8e503f */
[----:B------:R-:W-:Y:S02]  /*1890*/  UMOV UR10, UR6 ;  /* 0x00000006000a7c82 */ /* 0x000fe40008000000 */
[----:B------:R-:W-:Y:S01]  /*18a0*/  HGMMA.64x64x16.F32 R24, gdesc[UR8], RZ, !UPT, gsb0 ;  /* 0x00e00000081879f0 */ /* 0x000fe2000c0008ff */
[----:B------:R-:W-:Y:S02]  /*18b0*/  UIADD3 UR8, UR5, 0x2, URZ ;  /* 0x0000000205087890 */ /* 0x000fe4000fffe03f */
[----:B------:R-:W-:Y:S01]  /*18c0*/  UIADD3 UR10, UR6, 0x2, URZ ;  /* 0x00000002060a7890 */ /* 0x000fe2000fffe03f */
[----:B------:R-:W-:Y:S01]  /*18d0*/  UMOV UR9, 0x40000040 ;  /* 0x4000004000097882 */ /* 0x000fe20000000000 */
[----:B------:R-:W-:Y:S01]  /*18e0*/  UMOV UR11, 0x40000040 ;  /* 0x40000040000b7882 */ /* 0x000fe20000000000 */
[----:B------:R-:W-:Y:S02]  /*18f0*/  WARPGROUP.DEPBAR.LE gsb0, 0x0 ;  /* 0x00008000000079c5 */ /* 0x000fe40000010000 */
[----:B------:R-:W-:-:S06]  /*1900*/  WARPGROUP.ARRIVE ;  /* 0x00000000000079c5 */ /* 0x000fcc0000000000 */
[----:B------:R-:W-:Y:S01]  /*1910*/  HGMMA.64x64x16.F32 R24, gdesc[UR8], R24, gsb0 ;  /* 0x00e00000081879f0 */ /* 0x000fe20008000818 */
        /* <DEDUP_REMOVED lines=41> */
[----:B------:R-:W-:Y:S03]  /*1bb0*/  HGMMA.64x64x16.F32 R24, gdesc[UR8], R24, gsb0 ;  /* 0x00e00000081879f0 */ /* 0x000fe60008000818 */
[----:B------:R-:W-:Y:S02]  /*1bc0*/  WARPGROUP.DEPBAR.LE gsb0, 0x0 ;  /* 0x00008000000079c5 */ /* 0x000fe40000010000 */
[----:B------:R-:W-:Y:S05]  /*1bd0*/  @!P2 BRA `(.L_x_22) ;  /* 0x000000040098a947 */ /* 0x000fea0003800000 */
[----:B------:R-:W-:Y:S01]  /*1be0*/  UIADD3 UR5, UR42, 0x1, URZ ;  /* 0x000000012a057890 */ /* 0x000fe2000fffe03f */
[----:B01----:R-:W-:Y:S02]  /*1bf0*/  IMAD.U32 R0, RZ, RZ, UR44 ;  /* 0x0000002cff007e24 */ /* 0x003fe4000f8e00ff */
[----:B------:R-:W-:Y:S01]  /*1c00*/  IMAD.U32 R3, RZ, RZ, UR42 ;  /* 0x0000002aff037e24 */ /* 0x000fe2000f8e00ff */
[----:B------:R-:W-:-:S04]  /*1c10*/  UISETP.NE.AND UP0, UPT, UR5, 0x5, UPT ;  /* 0x000000050500788c */ /* 0x000fc8000bf05270 */
[----:B------:R-:W-:Y:S02]  /*1c20*/  USEL UR6, URZ, 0x1, UP0 ;  /* 0x000000013f067887 */ /* 0x000fe40008000000 */
[----:B------:R-:W-:Y:S02]  /*1c30*/  USEL UR5, UR5, URZ, UP0 ;  /* 0x0000003f05057287 */ /* 0x000fe40008000000 */
[----:B------:R-:W-:-:S06]  /*1c40*/  ULOP3.LUT UR6, UR40, UR6, URZ, 0x3c, !UPT ;  /* 0x0000000628067292 */ /* 0x000fcc000f8e3c3f */
[----:B------:R-:W-:-:S07]  /*1c50*/  IMAD.U32 R7, RZ, RZ, UR6 ;  /* 0x00000006ff077e24 */ /* 0x000fce000f8e00ff */
.L_x_29:
[----:B------:R-:W-:Y:S05]  /*1c60*/  @!P0 BRA `(.L_x_23) ;  /* 0x0000000000048947 */ /* 0x000fea0003800000 */
[----:B------:R-:W-:Y:S01]  /*1c70*/  BPT.TRAP 0x1 ;  /* 0x000000040000795c */ /* 0x000fe20000300000 */
.L_x_23:
[----:B------:R-:W0:Y:S01]  /*1c80*/  S2UR UR7, SR_CgaCtaId ;  /* 0x00000000000779c3 */ /* 0x000e220000008800 */
[----:B------:R-:W-:Y:S01]  /*1c90*/  UMOV UR6, 0x400 ;  /* 0x0000040000067882 */ /* 0x000fe20000000000 */
[----:B------:R-:W-:Y:S01]  /*1ca0*/  IMAD.U32 R5, RZ, RZ, UR5 ;  /* 0x00000005ff057e24 */ /* 0x000fe2000f8e00ff */
[----:B------:R-:W-:Y:S01]  /*1cb0*/  SHF.L.U32 R4, R7, 0x1f, RZ ;  /* 0x0000001f07047819 */ /* 0x000fe200000006ff */
[----:B0-----:R-:W-:-:S06]  /*1cc0*/  ULEA UR6, UR7, UR6, 0x18 ;  /* 0x0000000607067291 */ /* 0x001fcc000f8ec03f */
[----:B------:R-:W-:-:S04]  /*1cd0*/  IMAD.U32 R6, RZ, RZ, UR6 ;  /* 0x00000006ff067e24 */ /* 0x000fc8000f8e00ff */
[----:B------:R-:W-:-:S04]  /*1ce0*/  IMAD R5, R5, 0x8, R6 ;  /* 0x0000000805057824 */ /* 0x000fc800078e0206 */
[----:B------:R0:W1:Y:S01]  /*1cf0*/  SYNCS.PHASECHK.TRANS64.TRYWAIT P1, [R5+URZ], R4 ;  /* 0x00000004050075a7 */ /* 0x000062000802017f */
[----:B------:R-:W-:Y:S05]  /*1d00*/  @!P0 BRA `(.L_x_24) ;  /* 0x0000000000048947 */ /* 0x000fea0003800000 */
[----:B------:R-:W-:Y:S01]  /*1d10*/  BPT.TRAP 0x1 ;  /* 0x000000040000795c */ /* 0x000fe20000300000 */
.L_x_24:
[----:B-1----:R-:W-:Y:S05]  /*1d20*/  @P1 BRA `(.L_x_25) ;  /* 0x0000000000081947 */ /* 0x002fea0003800000 */
[----:B------:R-:W1:Y:S02]  /*1d30*/  SYNCS.PHASECHK.TRANS64.TRYWAIT P1, [R5+URZ], R4 ;  /* 0x00000004050075a7 */ /* 0x000e64000802017f */
[----:B-1----:R-:W-:Y:S05]  /*1d40*/  @!P1 BRA `(.L_x_26) ;  /* 0x0000004400e49947 */ /* 0x002fea0003800000 */
.L_x_25:
[----:B------:R-:W-:Y:S01]  /*1d50*/  ULEA UR6, UR5, UR45, 0xb ;  /* 0x0000002d05067291 */ /* 0x000fe2000f8e583f */
[----:B------:R-:W-:Y:S01]  /*1d60*/  WARPGROUP.ARRIVE ;  /* 0x00000000000079c5 */ /* 0x000fe20000000000 */
[----:B------:R-:W-:Y:S01]  /*1d70*/  ULEA UR7, UR5, UR4, 0xa ;  /* 0x0000000405077291 */ /* 0x000fe2000f8e503f */
[----:B------:R-:W-:Y:S01]  /*1d80*/  UMOV UR9, 0x40000040 ;  /* 0x4000004000097882 */ /* 0x000fe20000000000 */
[----:B------:R-:W-:-:S03]  /*1d90*/  UMOV UR11, 0x40000040 ;  /* 0x40000040000b7882 */ /* 0x000fc60000000000 */
[----:B------:R-:W-:Y:S02]  /*1da0*/  UMOV UR8, UR6 ;  /* 0x0000000600087c82 */ /* 0x000fe40008000000 */
[----:B------:R-:W-:Y:S02]  /*1db0*/  UMOV UR10, UR7 ;  /* 0x00000007000a7c82 */ /* 0x000fe40008000000 */
[----:B------:R-:W-:Y:S01]  /*1dc0*/  HGMMA.64x64x16.F32 R24, gdesc[UR8], R24, gsb0 ;  /* 0x00e00000081879f0 */ /* 0x000fe20008000818 */
[----:B------:R-:W-:Y:S02]  /*1dd0*/  UIADD3 UR8, UR6, 0x2, URZ ;  /* 0x0000000206087890 */ /* 0x000fe4000fffe03f */
[----:B------:R-:W-:Y:S01]  /*1de0*/  UIADD3 UR10, UR7, 0x2, URZ ;  /* 0x00000002070a7890 */ /* 0x000fe2000fffe03f */
[----:B------:R-:W-:Y:S01]  /*1df0*/  UMOV UR9, 0x40000040 ;  /* 0x4000004000097882 */ /* 0x000fe20000000000 */
[----:B------:R-:W-:Y:S01]  /*1e00*/  UMOV UR11, 0x40000040 ;  /* 0x40000040000b7882 */ /* 0x000fe20000000000 */
[----:B------:R-:W-:-:S02]  /*1e10*/  WARPGROUP.DEPBAR.LE gsb0, 0x0 ;  /* 0x00008000000079c5 */ /* 0x000fc40000010000 */
        /* <DEDUP_REMOVED lines=46> */
[----:B------:R-:W-:Y:S01]  /*2100*/  BPT.TRAP 0x1 ;  /* 0x000000040000795c */ /* 0x000fe20000300000 */
.L_x_27:
[----:B------:R-:W-:-:S13]  /*2110*/  ISETP.NE.AND P1, PT, R22, RZ, PT ;  /* 0x000000ff1600720c */ /* 0x000fda0003f25270 */
[----:B01----:R-:W-:-:S04]  /*2120*/  @P1 IMAD R4, R3, 0x8, R6 ;  /* 0x0000000803041824 */ /* 0x003fc800078e0206 */
[----:B------:R-:W-:-:S05]  /*2130*/  @P1 VIADD R4, R4, 0x28 ;  /* 0x0000002804041836 */ /* 0x000fca0000000000 */
[----:B------:R-:W-:-:S04]  /*2140*/  @P1 PRMT R4, R19, 0x654, R4 ;  /* 0x0000065413041816 */ /* 0x000fc80000000004 */
[----:B------:R0:W-:Y:S01]  /*2150*/  @P1 SYNCS.ARRIVE.TRANS64.RED.A1T0 RZ, [R4+URZ], RZ ;  /* 0x000000ff04ff19a7 */ /* 0x0001e2000810043f */
[----:B------:R-:W-:-:S13]  /*2160*/  ISETP.GT.U32.AND P1, PT, R18, 0x1, PT ;  /* 0x000000011200780c */ /* 0x000fda0003f24070 */
[----:B0-----:R-:W-:Y:S05]  /*2170*/  @P1 BRA `(.L_x_28) ;  /* 0x0000000000041947 */ /* 0x001fea0003800000 */
[----:B------:R-:W-:Y:S01]  /*2180*/  BPT.TRAP 0x1 ;  /* 0x000000040000795c */ /* 0x000fe20000300000 */
.L_x_28:
[----:B------:R-:W-:Y:S01]  /*2190*/  UIADD3 UR5, UR5, 0x1, URZ ;  /* 0x0000000105057890 */ /* 0x000fe2000fffe03f */
[C---:B------:R-:W-:Y:S01]  /*21a0*/  ISETP.GT.AND P2, PT, R0.reuse, 0x1, PT ;  /* 0x000000010000780c */ /* 0x040fe20003f44270 */
[----:B------:R-:W-:Y:S02]  /*21b0*/  VIADD R3, R3, 0x1 ;  /* 0x0000000103037836 */ /* 0x000fe40000000000 */
[----:B------:R-:W-:Y:S01]  /*21c0*/  UISETP.NE.AND UP0, UPT, UR5, 0x5, UPT ;  /* 0x000000050500788c */ /* 0x000fe2000bf05270 */
[----:B------:R-:W-:Y:S02]  /*21d0*/  VIADD R0, R0, 0xffffffff ;  /* 0xffffffff00007836 */ /* 0x000fe40000000000 */
[C---:B------:R-:W-:Y:S01]  /*21e0*/  ISETP.NE.AND P1, PT, R3.reuse, 0x5, PT ;  /* 0x000000050300780c */ /* 0x040fe20003f25270 */
[----:B------:R-:W-:Y:S02]  /*21f0*/  USEL UR6, URZ, 0x1, UP0 ;  /* 0x000000013f067887 */ /* 0x000fe40008000000 */
[----:B------:R-:W-:Y:S01]  /*2200*/  USEL UR5, UR5, URZ, UP0 ;  /* 0x0000003f05057287 */ /* 0x000fe20008000000 */
[----:B------:R-:W-:-:S03]  /*2210*/  SEL R3, R3, RZ, P1 ;  /* 0x000000ff03037207 */ /* 0x000fc60000800000 */
[----:B------:R-:W-:Y:S01]  /*2220*/  LOP3.LUT R7, R7, UR6, RZ, 0x3c, !PT ;  /* 0x0000000607077c12 */ /* 0x000fe2000f8e3cff */
[----:B------:R-:W-:Y:S07]  /*2230*/  @P2 BRA `(.L_x_29) ;  /* 0xfffffff800882947 */ /* 0x000fee000383ffff */
.L_x_22:
[----:B01----:R-:W0:Y:S02]  /*2240*/  LDC R0, c[0x0][0x28c] ;  /* 0x0000a300ff007b82 */ /* 0x003e240000000800 */
[----:B0-----:R-:W-:-:S13]  /*2250*/  ISETP.GE.AND P1, PT, R0, 0x1, PT ;  /* 0x000000010000780c */ /* 0x001fda0003f26270 */
[----:B------:R-:W-:Y:S05]  /*2260*/  @!P1 BRA `(.L_x_30) ;  /* 0x0000000000449947 */ /* 0x000fea0003800000 */
[----:B------:R-:W-:Y:S05]  /*2270*/  @!P0 BRA `(.L_x_31) ;  /* 0x0000000000048947 */ /* 0x000fea0003800000 */
[----:B------:R-:W-:Y:S01]  /*2280*/  BPT.TRAP 0x1 ;  /* 0x000000040000795c */ /* 0x000fe20000300000 */
.L_x_31:
[----:B------:R-:W-:-:S13]  /*2290*/  ISETP.NE.AND P0, PT, R22, RZ, PT ;  /* 0x000000ff1600720c */ /* 0x000fda0003f05270 */
[----:B------:R-:W-:-:S05]  /*22a0*/  VOTEU.ANY UP0, P0 ;  /* 0x00000000003f7886 */ /* 0x000fca0000000100 */
[----:B------:R-:W-:-:S06]  /*22b0*/  @UP0 UIADD3 UR4, UR44, UR42, URZ ;  /* 0x0000002a2c040290 */ /* 0x000fcc000fffe03f */
[----:B------:R-:W-:Y:S02]  /*22c0*/  IMAD.U32 R4, RZ, RZ, UR4 ;  /* 0x00000004ff047e24 */ /* 0x000fe4000f8e00ff */
[----:B------:R-:W-:Y:S02]  /*22d0*/  IMAD.U32 R3, RZ, RZ, UR4 ;  /* 0x00000004ff037e24 */ /* 0x000fe4000f8e00ff */
[----:B------:R-:W-:-:S05]  /*22e0*/  @P0 IMAD.WIDE.U32 R4, R4, -0x33333333, RZ ;  /* 0xcccccccd04040825 */ /* 0x000fca00078e00ff */
[----:B------:R-:W-:-:S05]  /*22f0*/  @P0 SHF.R.U32.HI R0, RZ, 0x2, R5 ;  /* 0x00000002ff000819 */ /* 0x000fca0000011605 */
[----:B------:R-:W-:-:S04]  /*2300*/  @P0 IMAD R0, R0, -0x5, R3 ;  /* 0xfffffffb00000824 */ /* 0x000fc800078e0203 */
[----:B------:R-:W-:-:S04]  /*2310*/  @P0 IMAD R0, R0, 0x8, R6 ;  /* 0x0000000800000824 */ /* 0x000fc800078e0206 */
[----:B------:R-:W-:-:S05]  /*2320*/  @P0 VIADD R0, R0, 0x28 ;  /* 0x0000002800000836 */ /* 0x000fca0000000000 */
[----:B------:R-:W-:-:S04]  /*2330*/  @P0 PRMT R0, R19, 0x654, R0 ;  /* 0x0000065413000816 */ /* 0x000fc80000000000 */
[----:B------:R0:W-:Y:S01]  /*2340*/  @P0 SYNCS.ARRIVE.TRANS64.RED.A1T0 RZ, [R0+URZ], RZ ;  /* 0x000000ff00ff09a7 */ /* 0x0001e2000810043f */
[----:B------:R-:W-:-:S13]  /*2350*/  ISETP.GT.U32.AND P0, PT, R18, 0x1, PT ;  /* 0x000000011200780c */ /* 0x000fda0003f04070 */
[----:B0-----:R-:W-:Y:S05]  /*2360*/  @P0 BRA `(.L_x_30) ;  /* 0x0000000000040947 */ /* 0x001fea0003800000 */
[----:B------:R-:W-:Y:S01]  /*2370*/  BPT.TRAP 0x1 ;  /* 0x000000040000795c */ /* 0x000fe20000300000 */
.L_x_30:
[----:B------:R-:W-:Y:S01]  /*2380*/  IMAD.SHL.U32 R3, R70, 0x40, RZ ;  /* 0x0000004046037824 */ /* 0x000fe200078e00ff */
[----:B------:R-:W-:Y:S01]  /*2390*/  UIADD3 UR42, UR43, UR42, URZ ;  /* 0x0000002a2b2a7290 */ /* 0x000fe2000fffe03f */
[----:B------:R-:W-:Y:S01]  /*23a0*/  SHF.R.S32.HI R9, RZ, 0x1f, R69 ;  /* 0x0000001fff097819 */ /* 0x000fe20000011445 */
[----:B------:R-:W-:Y:S01]  /*23b0*/  UISETP.GE.U32.AND UP1, UPT, UR43, 0x5, UPT ;  /* 0x000000052b00788c */ /* 0x000fe2000bf26070 */
[----:B------:R-:W-:Y:S01]  /*23c0*/  IMAD.SHL.U32 R6, R71, 0x80, RZ ;  /* 0x0000008047067824 */ /* 0x000fe200078e00ff */
[----:B------:R-:W-:Y:S01]  /*23d0*/  ULDC UR7, c[0x0][0x288] ;  /* 0x0000a20000077ab9 */ /* 0x000fe20000000800 */
[C---:B------:R-:W-:Y:S01]  /*23e0*/  LOP3.LUT R10, R3.reuse, 0x6, R63, 0xf8, !PT ;  /* 0x00000006030a7812 */ /* 0x040fe200078ef83f */
[----:B------:R-:W-:Y:S01]  /*23f0*/  UISETP.GT.U32.AND UP0, UPT, UR42, 0x4, UPT ;  /* 0x000000042a00788c */ /* 0x000fe2000bf04070 */
[----:B------:R-:W-:Y:S01]  /*2400*/  ISETP.GE.AND P0, PT, R3, UR7, PT ;  /* 0x0000000703007c0c */ /* 0x000fe2000bf06270 */
[----:B------:R-:W-:Y:S01]  /*2410*/  ULDC.64 UR4, c[0x0][0x5d0] ;  /* 0x0001740000047ab9 */ /* 0x000fe20000000a00 */
[--C-:B------:R-:W-:Y:S01]  /*2420*/  SHF.R.S32.HI R11, RZ, 0x1f, R10.reuse ;  /* 0x0000001fff0b7819 */ /* 0x100fe2000001140a */
[----:B------:R-:W-:Y:S01]  /*2430*/  ULDC UR10, c[0x0][0x284] ;  /* 0x0000a100000a7ab9 */ /* 0x000fe20000000800 */
[----:B------:R-:W-:Y:S01]  /*2440*/  IMAD R0, R9, UR4, RZ ;  /* 0x0000000409007c24 */ /* 0x000fe2000f8e02ff */
[----:B------:R-:W-:Y:S01]  /*2450*/  UISETP.LT.U32.AND UP0, UPT, UR43, 0x5, UP0 ;  /* 0x000000052b00788c */ /* 0x000fe20008701070 */
[----:B------:R-:W-:Y:S01]  /*2460*/  ISETP.GE.OR P0, PT, R6, UR10, P0 ;  /* 0x0000000a06007c0c */ /* 0x000fe20008706670 */
[----:B------:R-:W-:Y:S01]  /*2470*/  IMAD.WIDE.U32 R4, R69, UR4, R10 ;  /* 0x0000000445047c25 */ /* 0x000fe2000f8e000a */
[----:B------:R-:W-:Y:S01]  /*2480*/  ULDC.64 UR8, c[0x0][0x5c8] ;  /* 0x0001720000087ab9 */ /* 0x000fe20000000a00 */
[----:B------:R-:W-:-:S02]  /*2490*/  USEL UR6, URZ, 0x1, !UP0 ;  /* 0x000000013f067887 */ /* 0x000fc4000c000000 */
[----:B------:R-:W-:Y:S01]  /*24a0*/  IMAD R7, R69, UR5, R0 ;  /* 0x0000000545077c24 */ /* 0x000fe2000f8e0200 */
[----:B------:R-:W-:Y:S01]  /*24b0*/  @UP1 UIMAD.WIDE.U32 UR4, UR42, -0x33333333, URZ ;  /* 0xcccccccd2a0418a5 */ /* 0x000fe2000f8e003f */
[----:B------:R-:W-:Y:S01]  /*24c0*/  IMAD.WIDE R70, R71, 0x80, R56 ;  /* 0x0000008047467825 */ /* 0x000fe200078e0238 */
[----:B------:R-:W-:Y:S02]  /*24d0*/  ULOP3.LUT UR40, UR40, UR6, URZ, 0x3c, !UPT ;  /* 0x0000000628287292 */ /* 0x000fe4000f8e3c3f */
[----:B------:R-:W-:Y:S01]  /*24e0*/  @UP1 USHF.R.U32.HI UR4, URZ, 0x2, UR5 ;  /* 0x000000023f041899 */ /* 0x000fe20008011605 */
[----:B------:R-:W-:Y:S02]  /*24f0*/  IMAD.IADD R5, R5, 0x1, R7 ;  /* 0x0000000105057824 */ /* 0x000fe400078e0207 */
[----:B------:R-:W-:Y:S01]  /*2500*/  IMAD R7, R71, UR8, RZ ;  /* 0x0000000847077c24 */ /* 0x000fe2000f8e02ff */
[----:B------:R-:W-:Y:S01]  /*2510*/  @UP1 ULOP3.LUT UR40, UR40, 0x1, UR4, 0x78, !UPT ;  /* 0x0000000128281892 */ /* 0x000fe2000f8e7804 */
[----:B------:R-:W-:-:S04]  /*2520*/  IMAD.WIDE.U32 R72, R70, UR8, R4 ;  /* 0x0000000846487c25 */ /* 0x000fc8000f8e0004 */
[----:B------:R-:W-:Y:S02]  /*2530*/  IMAD R7, R70, UR9, R7 ;  /* 0x0000000946077c24 */ /* 0x000fe4000f8e0207 */
[----:B------:R-:W-:Y:S01]  /*2540*/  IMAD.MOV.U32 R0, RZ, RZ, -0x1 ;  /* 0xffffffffff007424 */ /* 0x000fe200078e00ff */
[----:B------:R-:W-:Y:S06]  /*2550*/  @P0 BRA `(.L_x_32) ;  /* 0x00000020009c0947 */ /* 0x000fec0003800000 */
[----:B-----5:R-:W-:Y:S01]  /*2560*/  FSETP.NEU.AND P0, PT, R58, RZ, PT ;  /* 0x000000ff3a00720b */ /* 0x020fe20003f0d000 */
[----:B------:R-:W-:Y:S01]  /*2570*/  IMAD.IADD R4, R62, 0x1, -R3 ;  /* 0x000000013e047824 */ /* 0x000fe200078e0a03 */
[----:B------:R-:W-:Y:S01]  /*2580*/  BSSY B0, `(.L_x_32) ;  /* 0x0000224000007945 */ /* 0x000fe20003800000 */
[----:B------:R-:W-:Y:S02]  /*2590*/  IMAD.IADD R3, R67, 0x1, -R6 ;  /* 0x0000000143037824 */ /* 0x000fe400078e0a06 */
[----:B------:R-:W-:Y:S01]  /*25a0*/  IMAD.IADD R83, R73, 0x1, R7 ;  /* 0x0000000149537824 */ /* 0x000fe200078e0207 */
[----:B------:R-:W-:-:S04]  /*25b0*/  ISETP.GT.AND P2, PT, R4, RZ, PT ;  /* 0x000000ff0400720c */ /* 0x000fc80003f44270 */
[----:B------:R-:W-:-:S03]  /*25c0*/  ISETP.GT.AND P1, PT, R3, RZ, P2 ;  /* 0x000000ff0300720c */ /* 0x000fc60001724270 */
[----:B------:R-:W-:Y:S10]  /*25d0*/  @!P0 BRA `(.L_x_33) ;  /* 0x0000001400e88947 */ /* 0x000ff40003800000 */
[----:B------:R-:W0:Y:S01]  /*25e0*/  LDC.64 R76, c[0x0][0x5b8] ;  /* 0x00016e00ff4c7b82 */ /* 0x000e220000000a00 */
[----:B------:R-:W-:-:S07]  /*25f0*/  ULDC.64 UR4, c[0x0][0x5c0] ;  /* 0x0001700000047ab9 */ /* 0x000fce0000000a00 */
[----:B------:R-:W1:Y:S08]  /*2600*/  LDC.64 R78, c[0x0][0x5b0] ;  /* 0x00016c00ff4e7b82 */ /* 0x000e700000000a00 */
[----:B------:R-:W2:Y:S01]  /*2610*/  LDC.64 R80, c[0x0][0x5a8] ;  /* 0x00016a00ff507b82 */ /* 0x000ea20000000a00 */
[-C--:B0-----:R-:W-:Y:S02]  /*2620*/  IMAD R6, R9, R76.reuse, RZ ;  /* 0x0000004c09067224 */ /* 0x081fe400078e02ff */
[----:B------:R-:W-:-:S04]  /*2630*/  IMAD.WIDE.U32 R74, R69, R76, R10 ;  /* 0x0000004c454a7225 */ /* 0x000fc800078e000a */
[----:B------:R-:W-:Y:S02]  /*2640*/  IMAD R73, R69, R77, R6 ;  /* 0x0000004d45497224 */ /* 0x000fe400078e0206 */
[-C--:B-1----:R-:W-:Y:S02]  /*2650*/  IMAD R5, R71, R78.reuse, RZ ;  /* 0x0000004e47057224 */ /* 0x082fe400078e02ff */
[----:B------:R-:W-:Y:S02]  /*2660*/  IMAD.IADD R13, R75, 0x1, R73 ;  /* 0x000000014b0d7824 */ /* 0x000fe400078e0249 */
[----:B------:R-:W-:Y:S02]  /*2670*/  IMAD.MOV.U32 R12, RZ, RZ, R74 ;  /* 0x000000ffff0c7224 */ /* 0x000fe400078e004a */
[C---:B------:R-:W-:Y:S02]  /*2680*/  IMAD R77, R70.reuse, R79, R5 ;  /* 0x0000004f464d7224 */ /* 0x040fe400078e0205 */
[----:B------:R-:W-:-:S04]  /*2690*/  IMAD.WIDE.U32 R6, R70, R78, R12 ;  /* 0x0000004e46067225 */ /* 0x000fc800078e000c */
[----:B------:R-:W-:Y:S01]  /*26a0*/  IMAD.IADD R5, R7, 0x1, R77 ;  /* 0x0000000107057824 */ /* 0x000fe200078e024d */
[----:B--2---:R-:W-:-:S04]  /*26b0*/  LEA R14, P0, R6, R80, 0x1 ;  /* 0x00000050060e7211 */ /* 0x004fc800078008ff */
[----:B------:R-:W-:-:S05]  /*26c0*/  LEA.HI.X R15, R6, R81, R5, 0x1, P0 ;  /* 0x00000051060f7211 */ /* 0x000fca00000f0c05 */
[----:B------:R0:W2:Y:S01]  /*26d0*/  @P1 LDG.E.LTC128B.U16 R5, desc[UR36][R14.64] ;  /* 0x000000240e051981 */ /* 0x0000a2000c1e1520 */
[----:B------:R-:W-:Y:S01]  /*26e0*/  LEA R8, P0, R72, UR4, 0x1 ;  /* 0x0000000448087c11 */ /* 0x000fe2000f8008ff */
[----:B------:R-:W-:Y:S01]  /*26f0*/  IMAD.WIDE.U32 R6, R70, R78, R10 ;  /* 0x0000004e46067225 */ /* 0x000fe200078e000a */
[----:B------:R-:W-:Y:S03]  /*2700*/  BSSY B1, `(.L_x_34) ;  /* 0x0000012000017945 */ /* 0x000fe60003800000 */
[----:B------:R-:W-:Y:S02]  /*2710*/  IMAD.IADD R7, R77, 0x1, R7 ;  /* 0x000000014d077824 */ /* 0x000fe400078e0207 */
[----:B------:R-:W-:Y:S01]  /*2720*/  IMAD.WIDE.U32 R20, R69, R76, R6 ;  /* 0x0000004c45147225 */ /* 0x000fe200078e0006 */
[----:B0-----:R-:W-:-:S03]  /*2730*/  SHF.L.U64.HI R15, R78, 0x3, R79 ;  /* 0x000000034e0f7819 */ /* 0x001fc6000001024f */
[----:B------:R-:W-:Y:S01]  /*2740*/  IMAD.IADD R7, R73, 0x1, R21 ;  /* 0x0000000149077824 */ /* 0x000fe200078e0215 */
[----:B------:R-:W-:Y:S01]  /*2750*/  LEA R6, P4, R20, R80, 0x1 ;  /* 0x0000005014067211 */ /* 0x000fe200078808ff */
[----:B------:R-:W-:-:S03]  /*2760*/  IMAD.SHL.U32 R14, R78, 0x8, RZ ;  /* 0x000000084e0e7824 */ /* 0x000fc600078e00ff */
[----:B------:R-:W-:Y:S01]  /*2770*/  LEA.HI.X R7, R20, R81, R7, 0x1, P4 ;  /* 0x0000005114077211 */ /* 0x000fe200020f0c07 */
[----:B--2---:R-:W-:-:S05]  /*2780*/  HADD2.F32 R9, -RZ, R5.H0_H0 ;  /* 0x20000005ff097230 */ /* 0x004fca0000004100 */
[----:B------:R-:W-:-:S04]  /*2790*/  FMUL R9, R9, R58 ;  /* 0x0000003a09097220 */ /* 0x000fc80000400000 */
[----:B------:R-:W-:Y:S01]  /*27a0*/  FFMA R24, R24, R23, R9 ;  /* 0x0000001718187223 */ /* 0x000fe20000000009 */
[----:B------:R-:W-:Y:S02]  /*27b0*/  LEA.HI.X R9, R72, UR5, R83, 0x1, P0 ;  /* 0x0000000548097c11 */ /* 0x000fe400080f0c53 */
[----:B------:R-:W-:Y:S02]  /*27c0*/  ISETP.GT.AND P0, PT, R4, 0x1, PT ;  /* 0x000000010400780c */ /* 0x000fe40003f04270 */
[----:B------:R-:W-:Y:S02]  /*27d0*/  F2FP.F16.F32.PACK_AB R24, RZ, R24 ;  /* 0x00000018ff18723e */ /* 0x000fe400000000ff */
[----:B------:R-:W-:-:S03]  /*27e0*/  ISETP.GT.AND P3, PT, R3, RZ, P0 ;  /* 0x000000ff0300720c */ /* 0x000fc60000764270 */
[----:B------:R0:W-:Y:S10]  /*27f0*/  @P1 STG.E.U16 desc[UR36][R8.64], R24 ;  /* 0x0000001808001986 */ /* 0x0001f4000c101524 */
[----:B------:R-:W-:Y:S05]  /*2800*/  @!P3 BRA `(.L_x_35) ;  /* 0x000000000004b947 */ /* 0x000fea0003800000 */
[----:B------:R1:W5:Y:S02]  /*2810*/  LDG.E.LTC128B.U16 R5, desc[UR36][R6.64+0x2] ;  /* 0x0000022406057981 */ /* 0x000364000c1e1520 */
.L_x_35:
[----:B------:R-:W-:Y:S05]  /*2820*/  BSYNC B1 ;  /* 0x0000000000017941 */ /* 0x000fea0003800000 */
.L_x_34:
[----:B-----5:R-:W-:Y:S01]  /*2830*/  HADD2.F32 R71, -RZ, R5.H0_H0 ;  /* 0x20000005ff477230 */ /* 0x020fe20000004100 */
[----:B------:R-:W-:Y:S01]  /*2840*/  ISETP.GT.AND P2, PT, R3, 0x8, P2 ;  /* 0x000000080300780c */ /* 0x000fe20001744270 */
[----:B------:R-:W-:Y:S01]  /*2850*/  IMAD.WIDE.U32 R20, R70, R78, R14 ;  /* 0x0000004e46147225 */ /* 0x000fe200078e000e */
[----:B0-----:R-:W-:-:S03]  /*2860*/  PRMT R24, R5, 0x7610, R24 ;  /* 0x0000761005187816 */ /* 0x001fc60000000018 */
[----:B------:R-:W-:Y:S01]  /*2870*/  FMUL R12, R71, R58 ;  /* 0x0000003a470c7220 */ /* 0x000fe20000400000 */
[----:B------:R-:W-:Y:S01]  /*2880*/  IMAD.IADD R77, R77, 0x1, R21 ;  /* 0x000000014d4d7824 */ /* 0x000fe200078e0215 */
[----:B------:R-:W-:Y:S02]  /*2890*/  IADD3 R74, P1, R74, R20, RZ ;  /* 0x000000144a4a7210 */ /* 0x000fe40007f3e0ff */
[----:B------:R-:W-:-:S03]  /*28a0*/  FFMA R12, R25, R23, R12 ;  /* 0x00000017190c7223 */ /* 0x000fc6000000000c */
[----:B------:R-:W-:Y:S01]  /*28b0*/  IMAD.X R13, R77, 0x1, R13, P1 ;  /* 0x000000014d0d7824 */ /* 0x000fe200008e060d */
[C---:B------:R-:W-:Y:S02]  /*28c0*/  LEA R14, P1, R74.reuse, R80, 0x1 ;  /* 0x000000504a0e7211 */ /* 0x040fe400078208ff */
[----:B------:R-:W-:Y:S02]  /*28d0*/  F2FP.F16.F32.PACK_AB R12, RZ, R12 ;  /* 0x0000000cff0c723e */ /* 0x000fe400000000ff */
[----:B------:R-:W-:Y:S02]  /*28e0*/  LEA.HI.X R15, R74, R81, R13, 0x1, P1 ;  /* 0x000000514a0f7211 */ /* 0x000fe400008f0c0d */
[----:B------:R-:W-:-:S05]  /*28f0*/  PRMT R21, R12, 0x7610, R21 ;  /* 0x000076100c157816 */ /* 0x000fca0000000015 */
[----:B------:R0:W-:Y:S04]  /*2900*/  @P3 STG.E.U16 desc[UR36][R8.64+0x2], R21 ;  /* 0x0000021508003986 */ /* 0x0001e8000c101524 */
[----:B------:R-:W2:Y:S01]  /*2910*/  @P2 LDG.E.LTC128B.U16 R24, desc[UR36][R14.64] ;  /* 0x000000240e182981 */ /* 0x000ea2000c1e1520 */
[----:B------:R-:W-:Y:S01]  /*2920*/  IADD3 R20, P1, R10, R20, RZ ;  /* 0x000000140a147210 */ /* 0x000fe20007f3e0ff */
[----:B------:R-:W-:Y:S01]  /*2930*/  BSSY B1, `(.L_x_36) ;  /* 0x0000011000017945 */ /* 0x000fe20003800000 */
[----:B------:R-:W-:Y:S02]  /*2940*/  SHF.L.U64.HI R13, R59, 0x1, R60 ;  /* 0x000000013b0d7819 */ /* 0x000fe4000001023c */
[----:B------:R-:W-:Y:S01]  /*2950*/  ISETP.GT.AND P0, PT, R3, 0x8, P0 ;  /* 0x000000080300780c */ /* 0x000fe20000704270 */
[----:B0-----:R-:W-:Y:S01]  /*2960*/  IMAD.X R21, R11, 0x1, R77, P1 ;  /* 0x000000010b157824 */ /* 0x001fe200008e064d */
[----:B------:R-:W-:Y:S01]  /*2970*/  LEA R12, P1, R59, R8, 0x1 ;  /* 0x000000083b0c7211 */ /* 0x000fe200078208ff */
[----:B------:R-:W-:-:S04]  /*2980*/  IMAD.WIDE.U32 R20, R69, R76, R20 ;  /* 0x0000004c45147225 */ /* 0x000fc800078e0014 */
[----:B------:R-:W-:Y:S01]  /*2990*/  IMAD.X R13, R13, 0x1, R9, P1 ;  /* 0x000000010d0d7824 */ /* 0x000fe200008e0609 */
[----:B------:R-:W-:Y:S01]  /*29a0*/  LEA R10, P3, R20, R80, 0x1 ;  /* 0x00000050140a7211 */ /* 0x000fe200078608ff */
[----:B------:R-:W-:-:S05]  /*29b0*/  IMAD.IADD R11, R73, 0x1, R21 ;  /* 0x00000001490b7824 */ /* 0x000fca00078e0215 */
[----:B------:R-:W-:Y:S01]  /*29c0*/  LEA.HI.X R11, R20, R81, R11, 0x1, P3 ;  /* 0x00000051140b7211 */ /* 0x000fe200018f0c0b */
[----:B--2---:R-:W-:-:S05]  /*29d0*/  HADD2.F32 R5, -RZ, R24.H0_H0 ;  /* 0x20000018ff057230 */ /* 0x004fca0000004100 */
[----:B------:R-:W-:-:S04]  /*29e0*/  FMUL R5, R5, R58 ;  /* 0x0000003a05057220 */ /* 0x000fc80000400000 */
[----:B------:R-:W-:-:S05]  /*29f0*/  FFMA R5, R26, R23, R5 ;  /* 0x000000171a057223 */ /* 0x000fca0000000005 */
[----:B------:R-:W-:-:S05]  /*2a00*/  F2FP.F16.F32.PACK_AB R5, RZ, R5 ;  /* 0x00000005ff05723e */ /* 0x000fca00000000ff */
[----:B------:R0:W-:Y:S01]  /*2a10*/  @P2 STG.E.U16 desc[UR36][R12.64], R5 ;  /* 0x000000050c002986 */ /* 0x0001e2000c101524 */
[----:B------:R-:W-:Y:S05]  /*2a20*/  @!P0 BRA `(.L_x_37) ;  /* 0x0000000000048947 */ /* 0x000fea0003800000 */
[----:B------:R2:W5:Y:S02]  /*2a30*/  LDG.E.LTC128B.U16 R24, desc[UR36][R10.64+0x2] ;  /* 0x000002240a187981 */ /* 0x000564000c1e1520 */
.L_x_37:
[----:B------:R-:W-:Y:S05]  /*2a40*/  BSYNC B1 ;  /* 0x0000000000017941 */ /* 0x000fea0003800000 */
.L_x_36:
[----:B0----5:R-:W-:Y:S01]  /*2a50*/  HADD2.F32 R5, -RZ, R24.H0_H0 ;  /* 0x20000018ff057230 */ /* 0x021fe20000004100 */
[----:B------:R-:W-:Y:S01]  /*2a60*/  ISETP.GT.AND P1, PT, R4, 0x8, PT ;  /* 0x000000080400780c */ /* 0x000fe20003f24270 */
[----:B------:R-:W-:Y:S03]  /*2a70*/  BSSY B1, `(.L_x_38) ;  /* 0x0000008000017945 */ /* 0x000fe60003800000 */
[----:B------:R-:W-:Y:S01]  /*2a80*/  FMUL R14, R5, R58 ;  /* 0x0000003a050e7220 */ /* 0x000fe20000400000 */
[----:B------:R-:W-:-:S03]  /*2a90*/  ISETP.GT.AND P2, PT, R3, RZ, P1 ;  /* 0x000000ff0300720c */ /* 0x000fc60000f44270 */
[----:B------:R-:W-:-:S05]  /*2aa0*/  FFMA R14, R27, R23, R14 ;  /* 0x000000171b0e7223 */ /* 0x000fca000000000e */
[----:B------:R-:W-:-:S05]  /*2ab0*/  F2FP.F16.F32.PACK_AB R14, RZ, R14 ;  /* 0x0000000eff0e723e */ /* 0x000fca00000000ff */
[----:B------:R0:W-:Y:S01]  /*2ac0*/  @P0 STG.E.U16 desc[UR36][R12.64+0x2], R14 ;  /* 0x0000020e0c000986 */ /* 0x0001e2000c101524 */
[----:B------:R-:W-:Y:S05]  /*2ad0*/  @!P2 BRA `(.L_x_39) ;  /* 0x000000000004a947 */ /* 0x000fea0003800000 */
[----:B------:R3:W5:Y:S02]  /*2ae0*/  LDG.E.LTC128B.U16 R24, desc[UR36][R6.64+0x10] ;  /* 0x0000102406187981 */ /* 0x000764000c1e1520 */
.L_x_39:
[----:B------:R-:W-:Y:S05]  /*2af0*/  BSYNC B1 ;  /* 0x0000000000017941 */ /* 0x000fea0003800000 */
.L_x_38:
[----:B-----5:R-:W-:Y:S01]  /*2b00*/  HADD2.F32 R5, -RZ, R24.H0_H0 ;  /* 0x20000018ff057230 */ /* 0x020fe20000004100 */
        /* <DEDUP_REMOVED lines=9> */
.L_x_41:
[----:B------:R-:W-:Y:S05]  /*2ba0*/  BSYNC B1 ;  /* 0x0000000000017941 */ /* 0x000fea0003800000 */
.L_x_40:
[----:B----45:R-:W-:Y:S01]  /*2bb0*/  HADD2.F32 R5, -RZ, R24.H0_H0 ;  /* 0x20000018ff057230 */ /* 0x030fe20000004100 */
[----:B------:R-:W-:Y:S01]  /*2bc0*/  ISETP.GT.AND P1, PT, R3, 0x8, P1 ;  /* 0x000000080300780c */ /* 0x000fe20000f24270 */
[----:B------:R-:W-:Y:S03]  /*2bd0*/  BSSY B1, `(.L_x_42) ;  /* 0x0000007000017945 */ /* 0x000fe60003800000 */
[----:B0-----:R-:W-:-:S04]  /*2be0*/  FMUL R14, R5, R58 ;  /* 0x0000003a050e7220 */ /* 0x001fc80000400000 */
[----:B------:R-:W-:-:S05]  /*2bf0*/  FFMA R14, R29, R23, R14 ;  /* 0x000000171d0e7223 */ /* 0x000fca000000000e */
[----:B------:R-:W-:-:S05]  /*2c00*/  F2FP.F16.F32.PACK_AB R14, RZ, R14 ;  /* 0x0000000eff0e723e */ /* 0x000fca00000000ff */
[----:B------:R0:W-:Y:S01]  /*2c10*/  @P3 STG.E.U16 desc[UR36][R8.64+0x12], R14 ;  /* 0x0000120e08003986 */ /* 0x0001e2000c101524 */
[----:B------:R-:W-:Y:S05]  /*2c20*/  @!P1 BRA `(.L_x_43) ;  /* 0x0000000000049947 */ /* 0x000fea0003800000 */
[----:B------:R4:W5:Y:S02]  /*2c30*/  LDG.E.LTC128B.U16 R24, desc[UR36][R10.64+0x10] ;  /* 0x000010240a187981 */ /* 0x000964000c1e1520 */
.L_x_43:
[----:B------:R-:W-:Y:S05]  /*2c40*/  BSYNC B1 ;  /* 0x0000000000017941 */ /* 0x000fea0003800000 */
.L_x_42:
[----:B-----5:R-:W-:Y:S01]  /*2c50*/  HADD2.F32 R5, -RZ, R24.H0_H0 ;  /* 0x20000018ff057230 */ /* 0x020fe20000004100 */
[----:B------:R-:W-:Y:S01]  /*2c60*/  ISETP.GT.AND P0, PT, R3, 0x8, P0 ;  /* 0x000000080300780c */ /* 0x000fe20000704270 */
[----:B------:R-:W-:Y:S03]  /*2c70*/  BSSY B1, `(.L_x_44) ;  /* 0x0000007000017945 */ /* 0x000fe60003800000 */
[----:B------:R-:W-:-:S04]  /*2c80*/  FMUL R5, R5, R58 ;  /* 0x0000003a05057220 */ /* 0x000fc80000400000 */
[----:B------:R-:W-:-:S05]  /*2c90*/  FFMA R5, R30, R23, R5 ;  /* 0x000000171e057223 */ /* 0x000fca0000000005 */
[----:B------:R-:W-:-:S05]  /*2ca0*/  F2FP.F16.F32.PACK_AB R5, RZ, R5 ;  /* 0x00000005ff05723e */ /* 0x000fca00000000ff */
[----:B------:R0:W-:Y:S01]  /*2cb0*/  @P1 STG.E.U16 desc[UR36][R12.64+0x10], R5 ;  /* 0x000010050c001986 */ /* 0x0001e2000c101524 */
[----:B------:R-:W-:Y:S05]  /*2cc0*/  @!P0 BRA `(.L_x_45) ;  /* 0x0000000000048947 */ /* 0x000fea0003800000 */
[----:B------:R0:W5:Y:S02]  /*2cd0*/  LDG.E.LTC128B.U16 R24, desc[UR36][R10.64+0x12] ;  /* 0x000012240a187981 */ /* 0x000164000c1e1520 */
.L_x_45:
[----:B------:R-:W-:Y:S05]  /*2ce0*/  BSYNC B1 ;  /* 0x0000000000017941 */ /* 0x000fea0003800000 */
.L_x_44:
        /* <DEDUP_REMOVED lines=10> */
.L_x_47:
[----:B------:R-:W-:Y:S05]  /*2d90*/  BSYNC B1 ;  /* 0x0000000000017941 */ /* 0x000fea0003800000 */
.L_x_46:
        /* <DEDUP_REMOVED lines=10> */
.L_x_49:
[----:B------:R-:W-:Y:S05]  /*2e40*/  BSYNC B1 ;  /* 0x0000000000017941 */ /* 0x000fea0003800000 */
.L_x_48:
[----:B0----5:R-:W-:Y:S01]  /*2e50*/  HADD2.F32 R5, -RZ, R24.H0_H0 ;  /* 0x20000018ff057230 */ /* 0x021fe20000004100 */
        /* <DEDUP_REMOVED lines=8> */
.L_x_51:
[----:B------:R-:W-:Y:S05]  /*2ee0*/  BSYNC B1 ;  /* 0x0000000000017941 */ /* 0x000fea0003800000 */
.L_x_50:
        /* <DEDUP_REMOVED lines=9> */
.L_x_53:
[----:B------:R-:W-:Y:S05]  /*2f80*/  BSYNC B1 ;  /* 0x0000000000017941 */ /* 0x000fea0003800000 */
.L_x_52:
        /* <DEDUP_REMOVED lines=10> */
.L_x_55:
[----:B------:R-:W-:Y:S05]  /*3030*/  BSYNC B1 ;  /* 0x0000000000017941 */ /* 0x000fea0003800000 */
.L_x_54:
        /* <DEDUP_REMOVED lines=10> */
.L_x_57:
[----:B------:R-:W-:Y:S05]  /*30e0*/  BSYNC B1 ;  /* 0x0000000000017941 */ /* 0x000fea0003800000 */
.L_x_56:
        /* <DEDUP_REMOVED lines=9> */
.L_x_59:
[----:B------:R-:W-:Y:S05]  /*3180*/  BSYNC B1 ;  /* 0x0000000000017941 */ /* 0x000fea0003800000 */
.L_x_58:
        /* <DEDUP_REMOVED lines=9> */
.L_x_61:
[----:B------:R-:W-:Y:S05]  /*3220*/  BSYNC B1 ;  /* 0x0000000000017941 */ /* 0x000fea0003800000 */
.L_x_60:
        /* <DEDUP_REMOVED lines=10> */
.L_x_63:
[----:B------:R-:W-:Y:S05]  /*32d0*/  BSYNC B1 ;  /* 0x0000000000017941 */ /* 0x000fea0003800000 */
.L_x_62:
        /* <DEDUP_REMOVED lines=10> */
.L_x_65:
[----:B------:R-:W-:Y:S05]  /*3380*/  BSYNC B1 ;  /* 0x0000000000017941 */ /* 0x000fea0003800000 */
.L_x_64:
        /* <DEDUP_REMOVED lines=9> */
.L_x_67:
[----:B------:R-:W-:Y:S05]  /*3420*/  BSYNC B1 ;  /* 0x0000000000017941 */ /* 0x000fea0003800000 */
.L_x_66:
        /* <DEDUP_REMOVED lines=9> */
.L_x_69:
[----:B------:R-:W-:Y:S05]  /*34c0*/  BSYNC B1 ;  /* 0x0000000000017941 */ /* 0x000fea0003800000 */
.L_x_68:
        /* <DEDUP_REMOVED lines=10> */
.L_x_71:
[----:B------:R-:W-:Y:S05]  /*3570*/  BSYNC B1 ;  /* 0x0000000000017941 */ /* 0x000fea0003800000 */
.L_x_70:
        /* <DEDUP_REMOVED lines=10> */
.L_x_73:
[----:B------:R-:W-:Y:S05]  /*3620*/  BSYNC B1 ;  /* 0x0000000000017941 */ /* 0x000fea0003800000 */
.L_x_72:
        /* <DEDUP_REMOVED lines=9> */
.L_x_75:
[----:B------:R-:W-:Y:S05]  /*36c0*/  BSYNC B1 ;  /* 0x0000000000017941 */ /* 0x000fea0003800000 */
.L_x_74:
        /* <DEDUP_REMOVED lines=9> */
.L_x_77:
[----:B------:R-:W-:Y:S05]  /*3760*/  BSYNC B1 ;  /* 0x0000000000017941 */ /* 0x000fea0003800000 */
.L_x_76:
        /* <DEDUP_REMOVED lines=10> */
.L_x_79:
[----:B------:R-:W-:Y:S05]  /*3810*/  BSYNC B1 ;  /* 0x0000000000017941 */ /* 0x000fea0003800000 */
.L_x_78:
        /* <DEDUP_REMOVED lines=10> */
.L_x_81:
[----:B------:R-:W-:Y:S05]  /*38c0*/  BSYNC B1 ;  /* 0x0000000000017941 */ /* 0x000fea0003800000 */
.L_x_80:
        /* <DEDUP_REMOVED lines=9> */
.L_x_83:
[----:B------:R-:W-:Y:S05]  /*3960*/  BSYNC B1 ;  /* 0x0000000000017941 */ /* 0x000fea0003800000 */
.L_x_82:
        /* <DEDUP_REMOVED lines=9> */
.L_x_85:
[----:B------:R-:W-:Y:S05]  /*3a00*/  BSYNC B1 ;  /* 0x0000000000017941 */ /* 0x000fea0003800000 */
.L_x_84:
        /* <DEDUP_REMOVED lines=10> */
.L_x_87:
[----:B------:R-:W-:Y:S05]  /*3ab0*/  BSYNC B1 ;  /* 0x0000000000017941 */ /* 0x000fea0003800000 */
.L_x_86:
[----:B-----5:R-:W-:Y:S01]  /*3ac0*/  HADD2.F32 R5, -RZ, R24.H0_H0 ;  /* 0x20000018ff057230 */ /* 0x020fe20000004100 */
[----:B------:R-:W-:Y:S01]  /*3ad0*/  ISETP.GT.AND P0, PT, R4, 0x39, PT ;  /* 0x000000390400780c */ /* 0x000fe20003f04270 */
[----:B------:R-:W-:Y:S01]  /*3ae0*/  @P2 IMAD.MOV.U32 R4, RZ, RZ, R8 ;  /* 0x000000ffff042224 */ /* 0x000fe200078e0008 */
[----:B------:R-:W-:Y:S02]  /*3af0*/  BSSY B1, `(.L_x_88) ;  /* 0x000000a000017945 */ /* 0x000fe40003800000 */
[----:B------:R-:W-:Y:S01]  /*3b00*/  FMUL R5, R5, R58 ;  /* 0x0000003a05057220 */ /* 0x000fe20000400000 */
[----:B------:R-:W-:-:S03]  /*3b10*/  ISETP.GT.AND P3, PT, R3, RZ, P0 ;  /* 0x000000ff0300720c */ /* 0x000fc60000764270 */
[----:B------:R-:W-:-:S05]  /*3b20*/  FFMA R5, R52, R23, R5 ;  /* 0x0000001734057223 */ /* 0x000fca0000000005 */
[----:B------:R-:W-:-:S04]  /*3b30*/  F2FP.F16.F32.PACK_AB R5, RZ, R5 ;  /* 0x00000005ff05723e */ /* 0x000fc800000000ff */
[----:B0-----:R-:W-:Y:S01]  /*3b40*/  PRMT R14, R5, 0x7610, R14 ;  /* 0x00007610050e7816 */ /* 0x001fe2000000000e */
[----:B------:R-:W-:-:S05]  /*3b50*/  @P2 IMAD.MOV.U32 R5, RZ, RZ, R9 ;  /* 0x000000ffff052224 */ /* 0x000fca00078e0009 */
[----:B------:R0:W-:Y:S01]  /*3b60*/  @P2 STG.E.U16 desc[UR36][R4.64+0x70], R14 ;  /* 0x0000700e04002986 */ /* 0x0001e2000c101524 */
[----:B------:R-:W-:Y:S05]  /*3b70*/  @!P3 BRA `(.L_x_89) ;  /* 0x000000000004b947 */ /* 0x000fea0003800000 */
[----:B------:R0:W5:Y:S02]  /*3b80*/  LDG.E.LTC128B.U16 R24, desc[UR36][R6.64+0x72] ;  /* 0x0000722406187981 */ /* 0x000164000c1e1520 */
.L_x_89:
[----:B------:R-:W-:Y:S05]  /*3b90*/  BSYNC B1 ;  /* 0x0000000000017941 */ /* 0x000fea0003800000 */
.L_x_88:
        /* <DEDUP_REMOVED lines=9> */
.L_x_91:
[----:B------:R-:W-:Y:S05]  /*3c30*/  BSYNC B1 ;  /* 0x0000000000017941 */ /* 0x000fea0003800000 */
.L_x_90:
[----:B-----5:R-:W-:Y:S01]  /*3c40*/  HADD2.F32 R5, -RZ, R24.H0_H0 ;  /* 0x20000018ff057230 */ /* 0x020fe20000004100 */
[----:B------:R-:W-:Y:S01]  /*3c50*/  ISETP.GT.AND P0, PT, R3, 0x8, P0 ;  /* 0x000000080300780c */ /* 0x000fe20000704270 */
[----:B0-----:R-:W-:Y:S01]  /*3c60*/  @P1 IMAD.MOV.U32 R4, RZ, RZ, R12 ;  /* 0x000000ffff041224 */ /* 0x001fe200078e000c */
[----:B------:R-:W-:Y:S02]  /*3c70*/  BSSY B1, `(.L_x_92) ;  /* 0x0000009000017945 */ /* 0x000fe40003800000 */
[----:B------:R-:W-:-:S04]  /*3c80*/  FMUL R5, R5, R58 ;  /* 0x0000003a05057220 */ /* 0x000fc80000400000 */
[----:B------:R-:W-:-:S05]  /*3c90*/  FFMA R5, R54, R23, R5 ;  /* 0x0000001736057223 */ /* 0x000fca0000000005 */
[----:B------:R-:W-:-:S04]  /*3ca0*/  F2FP.F16.F32.PACK_AB R5, RZ, R5 ;  /* 0x00000005ff05723e */ /* 0x000fc800000000ff */
[----:B-1-3--:R-:W-:Y:S01]  /*3cb0*/  PRMT R6, R5, 0x7610, R6 ;  /* 0x0000761005067816 */ /* 0x00afe20000000006 */
[----:B------:R-:W-:-:S05]  /*3cc0*/  @P1 IMAD.MOV.U32 R5, RZ, RZ, R13 ;  /* 0x000000ffff051224 */ /* 0x000fca00078e000d */
[----:B------:R0:W-:Y:S01]  /*3cd0*/  @P1 STG.E.U16 desc[UR36][R4.64+0x70], R6 ;  /* 0x0000700604001986 */ /* 0x0001e2000c101524 */
[----:B------:R-:W-:Y:S05]  /*3ce0*/  @!P0 BRA `(.L_x_93) ;  /* 0x0000000000048947 */ /* 0x000fea0003800000 */
[----:B------:R1:W5:Y:S02]  /*3cf0*/  LDG.E.LTC128B.U16 R24, desc[UR36][R10.64+0x72] ;  /* 0x000072240a187981 */ /* 0x000364000c1e1520 */
.L_x_93:
[----:B------:R-:W-:Y:S05]  /*3d00*/  BSYNC B1 ;  /* 0x0000000000017941 */ /* 0x000fea0003800000 */
.L_x_92:
[----:B------:R-:W-:Y:S05]  /*3d10*/  @!P0 BRA `(.L_x_94) ;  /* 0x0000000800a88947 */ /* 0x000fea0003800000 */
[----:B-----5:R-:W-:-:S05]  /*3d20*/  HADD2.F32 R3, -RZ, R24.H0_H0 ;  /* 0x20000018ff037230 */ /* 0x020fca0000004100 */
[----:B0-----:R-:W-:-:S04]  /*3d30*/  FMUL R4, R3, R58 ;  /* 0x0000003a03047220 */ /* 0x001fc80000400000 */
[----:B------:R-:W-:-:S05]  /*3d40*/  FFMA R4, R55, R23, R4 ;  /* 0x0000001737047223 */ /* 0x000fca0000000004 */
[----:B------:R-:W-:-:S05]  /*3d50*/  F2FP.F16.F32.PACK_AB R4, RZ, R4 ;  /* 0x00000004ff04723e */ /* 0x000fca00000000ff */
[----:B------:R3:W-:Y:S01]  /*3d60*/  STG.E.U16 desc[UR36][R12.64+0x72], R4 ;  /* 0x000072040c007986 */ /* 0x0007e2000c101524 */
[----:B------:R-:W-:Y:S05]  /*3d70*/  BRA `(.L_x_94) ;  /* 0x0000000800907947 */ /* 0x000fea0003800000 */
.L_x_33:
[----:B------:R-:W-:Y:S01]  /*3d80*/  ISETP.GT.AND P3, PT, R4, 0x1, PT ;  /* 0x000000010400780c */ /* 0x000fe20003f64270 */
[----:B------:R-:W-:Y:S01]  /*3d90*/  ULDC.64 UR4, c[0x0][0x5c0] ;  /* 0x0001700000047ab9 */ /* 0x000fe20000000a00 */
[-C--:B------:R-:W-:Y:S01]  /*3da0*/  FMUL R24, R24, R23.reuse ;  /* 0x0000001718187220 */ /* 0x080fe20000400000 */
[----:B------:R-:W-:Y:S01]  /*3db0*/  LEA R6, P4, R72, UR4, 0x1 ;  /* 0x0000000448067c11 */ /* 0x000fe2000f8808ff */
[-C--:B------:R-:W-:Y:S01]  /*3dc0*/  FMUL R25, R25, R23.reuse ;  /* 0x0000001719197220 */ /* 0x080fe20000400000 */
[----:B------:R-:W-:Y:S01]  /*3dd0*/  ISETP.GT.AND P0, PT, R3, RZ, P3 ;  /* 0x000000ff0300720c */ /* 0x000fe20001f04270 */
[-C--:B------:R-:W-:Y:S01]  /*3de0*/  FMUL R26, R26, R23.reuse ;  /* 0x000000171a1a7220 */ /* 0x080fe20000400000 */
[----:B------:R-:W-:Y:S01]  /*3df0*/  F2FP.F16.F32.PACK_AB R24, RZ, R24 ;  /* 0x00000018ff18723e */ /* 0x000fe200000000ff */
[-C--:B------:R-:W-:Y:S01]  /*3e00*/  FMUL R27, R27, R23.reuse ;  /* 0x000000171b1b7220 */ /* 0x080fe20000400000 */
[----:B------:R-:W-:Y:S01]  /*3e10*/  LEA.HI.X R7, R72, UR5, R83, 0x1, P4 ;  /* 0x0000000548077c11 */ /* 0x000fe2000a0f0c53 */
[----:B------:R-:W-:Y:S01]  /*3e20*/  FMUL R28, R28, R23 ;  /* 0x000000171c1c7220 */ /* 0x000fe20000400000 */
[----:B------:R-:W-:Y:S01]  /*3e30*/  F2FP.F16.F32.PACK_AB R25, RZ, R25 ;  /* 0x00000019ff19723e */ /* 0x000fe200000000ff */
[-C--:B------:R-:W-:Y:S01]  /*3e40*/  FMUL R29, R29, R23.reuse ;  /* 0x000000171d1d7220 */ /* 0x080fe20000400000 */
[----:B------:R-:W-:Y:S01]  /*3e50*/  ISETP.GT.AND P2, PT, R3, 0x8, P2 ;  /* 0x000000080300780c */ /* 0x000fe20001744270 */
[----:B------:R-:W-:Y:S01]  /*3e60*/  @P1 STG.E.U16 desc[UR36][R6.64], R24 ;  /* 0x0000001806001986 */ /* 0x000fe2000c101524 */
[----:B------:R-:W-:Y:S01]  /*3e70*/  ISETP.GT.AND P1, PT, R4, 0x8, PT ;  /* 0x000000080400780c */ /* 0x000fe20003f24270 */
[-C--:B------:R-:W-:Y:S01]  /*3e80*/  FMUL R30, R30, R23.reuse ;  /* 0x000000171e1e7220 */ /* 0x080fe20000400000 */
[C---:B------:R-:W-:Y:S01]  /*3e90*/  SHF.L.U64.HI R5, R59.reuse, 0x1, R60 ;  /* 0x000000013b057819 */ /* 0x040fe2000001023c */
[----:B------:R-:W-:Y:S01]  /*3ea0*/  @P0 STG.E.U16 desc[UR36][R6.64+0x2], R25 ;  /* 0x0000021906000986 */ /* 0x000fe2000c101524 */
[----:B------:R-:W-:Y:S01]  /*3eb0*/  LEA R8, P5, R59, R6, 0x1 ;  /* 0x000000063b087211 */ /* 0x000fe200078a08ff */
[-C--:B------:R-:W-:Y:S01]  /*3ec0*/  FMUL R31, R31, R23.reuse ;  /* 0x000000171f1f7220 */ /* 0x080fe20000400000 */
[----:B------:R-:W-:Y:S01]  /*3ed0*/  ISETP.GT.AND P3, PT, R3, 0x8, P3 ;  /* 0x000000080300780c */ /* 0x000fe20001f64270 */
[-C--:B------:R-:W-:Y:S01]  /*3ee0*/  FMUL R32, R32, R23.reuse ;  /* 0x0000001720207220 */ /* 0x080fe20000400000 */
[----:B------:R-:W-:Y:S01]  /*3ef0*/  ISETP.GT.AND P0, PT, R4, 0x9, PT ;  /* 0x000000090400780c */ /* 0x000fe20003f04270 */
[----:B------:R-:W-:Y:S01]  /*3f00*/  IMAD.X R9, R5, 0x1, R7, P5 ;  /* 0x0000000105097824 */ /* 0x000fe200028e0607 */
[----:B------:R-:W-:Y:S01]  /*3f10*/  ISETP.GT.AND P4, PT, R3, RZ, P1 ;  /* 0x000000ff0300720c */ /* 0x000fe20000f84270 */
[-C--:B------:R-:W-:Y:S01]  /*3f20*/  FMUL R33, R33, R23.reuse ;  /* 0x0000001721217220 */ /* 0x080fe20000400000 */
[----:B------:R-:W-:Y:S01]  /*3f30*/  F2FP.F16.F32.PACK_AB R26, RZ, R26 ;  /* 0x0000001aff1a723e */ /* 0x000fe200000000ff */
[-C--:B------:R-:W-:Y:S01]  /*3f40*/  FMUL R34, R34, R23.reuse ;  /* 0x0000001722227220 */ /* 0x080fe20000400000 */
[----:B------:R-:W-:Y:S01]  /*3f50*/  ISETP.GT.AND P5, PT, R3, RZ, P0 ;  /* 0x000000ff0300720c */ /* 0x000fe200007a4270 */
[----:B------:R-:W-:Y:S01]  /*3f60*/  FMUL R35, R35, R23 ;  /* 0x0000001723237220 */ /* 0x000fe20000400000 */
[----:B------:R-:W-:Y:S01]  /*3f70*/  F2FP.F16.F32.PACK_AB R27, RZ, R27 ;  /* 0x0000001bff1b723e */ /* 0x000fe200000000ff */
[----:B------:R-:W-:Y:S01]  /*3f80*/  @P2 STG.E.U16 desc[UR36][R8.64], R26 ;  /* 0x0000001a08002986 */ /* 0x000fe2000c101524 */
[----:B------:R-:W-:Y:S01]  /*3f90*/  F2FP.F16.F32.PACK_AB R28, RZ, R28 ;  /* 0x0000001cff1c723e */ /* 0x000fe200000000ff */
[-C--:B------:R-:W-:Y:S01]  /*3fa0*/  FMUL R36, R36, R23.reuse ;  /* 0x0000001724247220 */ /* 0x080fe20000400000 */
[----:B------:R-:W-:Y:S01]  /*3fb0*/  ISETP.GT.AND P2, PT, R3, 0x8, P1 ;  /* 0x000000080300780c */ /* 0x000fe20000f44270 */
[----:B------:R-:W-:Y:S01]  /*3fc0*/  @P3 STG.E.U16 desc[UR36][R8.64+0x2], R27 ;  /* 0x0000021b08003986 */ /* 0x000fe2000c101524 */
[----:B------:R-:W-:Y:S01]  /*3fd0*/  ISETP.GT.AND P1, PT, R4, 0x10, PT ;  /* 0x000000100400780c */ /* 0x000fe20003f24270 */
[----:B------:R-:W-:Y:S01]  /*3fe0*/  FMUL R37, R37, R23 ;  /* 0x0000001725257220 */ /* 0x000fe20000400000 */
[----:B------:R-:W-:Y:S01]  /*3ff0*/  F2FP.F16.F32.PACK_AB R29, RZ, R29 ;  /* 0x0000001dff1d723e */ /* 0x000fe200000000ff */
[----:B------:R-:W-:Y:S01]  /*4000*/  @P4 STG.E.U16 desc[UR36][R6.64+0x10], R28 ;  /* 0x0000101c06004986 */ /* 0x000fe2000c101524 */
[C---:B------:R-:W-:Y:S01]  /*4010*/  ISETP.GT.AND P3, PT, R3.reuse, 0x8, P0 ;  /* 0x000000080300780c */ /* 0x040fe20000764270 */
[-C--:B------:R-:W-:Y:S01]  /*4020*/  FMUL R38, R38, R23.reuse ;  /* 0x0000001726267220 */ /* 0x080fe20000400000 */
[----:B------:R-:W-:Y:S01]  /*4030*/  ISETP.GT.AND P0, PT, R4, 0x11, PT ;  /* 0x000000110400780c */ /* 0x000fe20003f04270 */
[----:B------:R-:W-:Y:S01]  /*4040*/  @P5 STG.E.U16 desc[UR36][R6.64+0x12], R29 ;  /* 0x0000121d06005986 */ /* 0x000fe2000c101524 */
        /* <DEDUP_REMOVED lines=42> */
[----:B------:R-:W-:Y:S01]  /*42f0*/  ISETP.GT.AND P5, PT, R3, RZ, P0 ;  /* 0x000000ff0300720c */ /* 0x000fe200007a4270 */
[-C--:B------:R-:W-:Y:S01]  /*4300*/  FMUL R52, R52, R23.reuse ;  /* 0x0000001734347220 */ /* 0x080fe20000400000 */
[----:B------:R-:W-:Y:S01]  /*4310*/  F2FP.F16.F32.PACK_AB R38, RZ, R38 ;  /* 0x00000026ff26723e */ /* 0x000fe200000000ff */
[----:B------:R-:W-:Y:S01]  /*4320*/  FMUL R53, R53, R23 ;  /* 0x0000001735357220 */ /* 0x000fe20000400000 */
[----:B------:R-:W-:Y:S01]  /*4330*/  F2FP.F16.F32.PACK_AB R39, RZ, R39 ;  /* 0x00000027ff27723e */ /* 0x000fe200000000ff */
[----:B------:R-:W-:Y:S01]  /*4340*/  FMUL R54, R54, R23 ;  /* 0x0000001736367220 */ /* 0x000fe20000400000 */
[----:B------:R-:W-:Y:S01]  /*4350*/  F2FP.F16.F32.PACK_AB R40, RZ, R40 ;  /* 0x00000028ff28723e */ /* 0x000fe200000000ff */
[----:B------:R-:W-:Y:S01]  /*4360*/  @P2 STG.E.U16 desc[UR36][R8.64+0x30], R38 ;  /* 0x0000302608002986 */ /* 0x000fe2000c101524 */
[----:B------:R-:W-:Y:S01]  /*4370*/  F2FP.F16.F32.PACK_AB R41, RZ, R41 ;  /* 0x00000029ff29723e */ /* 0x000fe200000000ff */
[----:B------:R-:W-:Y:S01]  /*4380*/  FMUL R55, R55, R23 ;  /* 0x0000001737377220 */ /* 0x000fe20000400000 */
[C---:B------:R-:W-:Y:S01]  /*4390*/  ISETP.GT.AND P1, PT, R3.reuse, 0x8, P1 ;  /* 0x000000080300780c */ /* 0x040fe20000f24270 */
[----:B------:R-:W-:Y:S01]  /*43a0*/  @P3 STG.E.U16 desc[UR36][R8.64+0x32], R39 ;  /* 0x0000322708003986 */ /* 0x000fe2000c101524 */
[----:B------:R-:W-:-:S02]  /*43b0*/  ISETP.GT.AND P2, PT, R3, 0x8, P0 ;  /* 0x000000080300780c */ /* 0x000fc40000744270 */
[C---:B------:R-:W-:Y:S01]  /*43c0*/  ISETP.GT.AND P0, PT, R4.reuse, 0x29, PT ;  /* 0x000000290400780c */ /* 0x040fe20003f04270 */
[----:B------:R-:W-:Y:S01]  /*43d0*/  @P4 STG.E.U16 desc[UR36][R6.64+0x40], R40 ;  /* 0x0000402806004986 */ /* 0x000fe2000c101524 */
[----:B------:R-:W-:Y:S02]  /*43e0*/  ISETP.GT.AND P4, PT, R4, 0x28, PT ;  /* 0x000000280400780c */ /* 0x000fe40003f84270 */
[----:B------:R-:W-:Y:S01]  /*43f0*/  F2FP.F16.F32.PACK_AB R42, RZ, R42 ;  /* 0x0000002aff2a723e */ /* 0x000fe200000000ff */
[----:B------:R-:W-:Y:S01]  /*4400*/  @P5 STG.E.U16 desc[UR36][R6.64+0x42], R41 ;  /* 0x0000422906005986 */ /* 0x000fe2000c101524 */
[C---:B------:R-:W-:Y:S02]  /*4410*/  ISETP.GT.AND P5, PT, R3.reuse, RZ, P4 ;  /* 0x000000ff0300720c */ /* 0x040fe400027a4270 */
[----:B------:R-:W-:Y:S01]  /*4420*/  ISETP.GT.AND P3, PT, R3, RZ, P0 ;  /* 0x000000ff0300720c */ /* 0x000fe20000764270 */
[----:B------:R-:W-:Y:S01]  /*4430*/  @P1 STG.E.U16 desc[UR36][R8.64+0x40], R42 ;  /* 0x0000402a08001986 */ /* 0x000fe2000c101524 */
[----:B------:R-:W-:-:S02]  /*4440*/  F2FP.F16.F32.PACK_AB R43, RZ, R43 ;  /* 0x0000002bff2b723e */ /* 0x000fc400000000ff */
[----:B------:R-:W-:Y:S02]  /*4450*/  F2FP.F16.F32.PACK_AB R44, RZ, R44 ;  /* 0x0000002cff2c723e */ /* 0x000fe400000000ff */
[C---:B------:R-:W-:Y:S01]  /*4460*/  ISETP.GT.AND P4, PT, R3.reuse, 0x8, P4 ;  /* 0x000000080300780c */ /* 0x040fe20002784270 */
[----:B------:R-:W-:Y:S01]  /*4470*/  @P2 STG.E.U16 desc[UR36][R8.64+0x42], R43 ;  /* 0x0000422b08002986 */ /* 0x000fe2000c101524 */
[----:B------:R-:W-:Y:S02]  /*4480*/  F2FP.F16.F32.PACK_AB R45, RZ, R45 ;  /* 0x0000002dff2d723e */ /* 0x000fe400000000ff */
[C---:B------:R-:W-:Y:S01]  /*4490*/  ISETP.GT.AND P2, PT, R4.reuse, 0x31, PT ;  /* 0x000000310400780c */ /* 0x040fe20003f44270 */
[----:B------:R-:W-:Y:S01]  /*44a0*/  @P5 STG.E.U16 desc[UR36][R6.64+0x50], R44 ;  /* 0x0000502c06005986 */ /* 0x000fe2000c101524 */
[----:B------:R-:W-:Y:S02]  /*44b0*/  ISETP.GT.AND P5, PT, R3, 0x8, P0 ;  /* 0x000000080300780c */ /* 0x000fe400007a4270 */
[C---:B------:R-:W-:Y:S01]  /*44c0*/  ISETP.GT.AND P1, PT, R4.reuse, 0x38, PT ;  /* 0x000000380400780c */ /* 0x040fe20003f24270 */
[----:B------:R-:W-:Y:S01]  /*44d0*/  @P3 STG.E.U16 desc[UR36][R6.64+0x52], R45 ;  /* 0x0000522d06003986 */ /* 0x000fe2000c101524 */
[----:B------:R-:W-:-:S02]  /*44e0*/  ISETP.GT.AND P3, PT, R4, 0x30, PT ;  /* 0x000000300400780c */ /* 0x000fc40003f64270 */
[----:B------:R-:W-:Y:S01]  /*44f0*/  ISETP.GT.AND P0, PT, R4, 0x39, PT ;  /* 0x000000390400780c */ /* 0x000fe20003f04270 */
[----:B------:R-:W-:Y:S01]  /*4500*/  @P4 IMAD.MOV.U32 R4, RZ, RZ, R8 ;  /* 0x000000ffff044224 */ /* 0x000fe200078e0008 */
[----:B------:R-:W-:Y:S01]  /*4510*/  F2FP.F16.F32.PACK_AB R46, RZ, R46 ;  /* 0x0000002eff2e723e */ /* 0x000fe200000000ff */
[----:B------:R-:W-:Y:S01]  /*4520*/  @P4 IMAD.MOV.U32 R5, RZ, RZ, R9 ;  /* 0x000000ffff054224 */ /* 0x000fe200078e0009 */
[----:B------:R-:W-:Y:S02]  /*4530*/  F2FP.F16.F32.PACK_AB R47, RZ, R47 ;  /* 0x0000002fff2f723e */ /* 0x000fe400000000ff */
[----:B------:R-:W-:Y:S02]  /*4540*/  F2FP.F16.F32.PACK_AB R48, RZ, R48 ;  /* 0x00000030ff30723e */ /* 0x000fe400000000ff */
[----:B------:R0:W-:Y:S01]  /*4550*/  @P4 STG.E.U16 desc[UR36][R4.64+0x50], R46 ;  /* 0x0000502e04004986 */ /* 0x0001e2000c101524 */
[----:B------:R-:W-:Y:S02]  /*4560*/  ISETP.GT.AND P4, PT, R3, RZ, P2 ;  /* 0x000000ff0300720c */ /* 0x000fe40001784270 */
[----:B------:R-:W-:-:S02]  /*4570*/  F2FP.F16.F32.PACK_AB R49, RZ, R49 ;  /* 0x00000031ff31723e */ /* 0x000fc400000000ff */
[----:B------:R-:W-:Y:S02]  /*4580*/  ISETP.GT.AND P2, PT, R3, 0x8, P2 ;  /* 0x000000080300780c */ /* 0x000fe40001744270 */
[----:B------:R-:W-:Y:S02]  /*4590*/  F2FP.F16.F32.PACK_AB R50, RZ, R50 ;  /* 0x00000032ff32723e */ /* 0x000fe400000000ff */
[----:B------:R-:W-:Y:S02]  /*45a0*/  F2FP.F16.F32.PACK_AB R51, RZ, R51 ;  /* 0x00000033ff33723e */ /* 0x000fe400000000ff */
[----:B------:R-:W-:Y:S01]  /*45b0*/  F2FP.F16.F32.PACK_AB R52, RZ, R52 ;  /* 0x00000034ff34723e */ /* 0x000fe200000000ff */
[----:B0-----:R-:W-:Y:S01]  /*45c0*/  @P5 IMAD.MOV.U32 R4, RZ, RZ, R8 ;  /* 0x000000ffff045224 */ /* 0x001fe200078e0008 */
[----:B------:R-:W-:Y:S01]  /*45d0*/  F2FP.F16.F32.PACK_AB R53, RZ, R53 ;  /* 0x00000035ff35723e */ /* 0x000fe200000000ff */
[----:B------:R-:W-:Y:S01]  /*45e0*/  @P5 IMAD.MOV.U32 R5, RZ, RZ, R9 ;  /* 0x000000ffff055224 */ /* 0x000fe200078e0009 */
[----:B------:R-:W-:-:S02]  /*45f0*/  F2FP.F16.F32.PACK_AB R54, RZ, R54 ;  /* 0x00000036ff36723e */ /* 0x000fc400000000ff */
[----:B------:R-:W-:Y:S02]  /*4600*/  F2FP.F16.F32.PACK_AB R55, RZ, R55 ;  /* 0x00000037ff37723e */ /* 0x000fe400000000ff */
[----:B------:R0:W-:Y:S01]  /*4610*/  @P5 STG.E.U16 desc[UR36][R4.64+0x52], R47 ;  /* 0x0000522f04005986 */ /* 0x0001e2000c101524 */
[C---:B------:R-:W-:Y:S02]  /*4620*/  ISETP.GT.AND P5, PT, R3.reuse, RZ, P3 ;  /* 0x000000ff0300720c */ /* 0x040fe40001fa4270 */
[----:B------:R-:W-:-:S11]  /*4630*/  ISETP.GT.AND P3, PT, R3, 0x8, P3 ;  /* 0x000000080300780c */ /* 0x000fd60001f64270 */
[----:B0-----:R-:W-:Y:S02]  /*4640*/  @P5 IMAD.MOV.U32 R4, RZ, RZ, R6 ;  /* 0x000000ffff045224 */ /* 0x001fe400078e0006 */
[----:B------:R-:W-:-:S05]  /*4650*/  @P5 IMAD.MOV.U32 R5, RZ, RZ, R7 ;  /* 0x000000ffff055224 */ /* 0x000fca00078e0007 */
[----:B------:R0:W-:Y:S01]  /*4660*/  @P5 STG.E.U16 desc[UR36][R4.64+0x60], R48 ;  /* 0x0000603004005986 */ /* 0x0001e2000c101524 */
[C---:B------:R-:W-:Y:S02]  /*4670*/  ISETP.GT.AND P5, PT, R3.reuse, RZ, P0 ;  /* 0x000000ff0300720c */ /* 0x040fe400007a4270 */
[----:B------:R-:W-:Y:S01]  /*4680*/  ISETP.GT.AND P0, PT, R3, 0x8, P0 ;  /* 0x000000080300780c */ /* 0x000fe20000704270 */
[----:B0-----:R-:W-:Y:S02]  /*4690*/  @P4 IMAD.MOV.U32 R4, RZ, RZ, R6 ;  /* 0x000000ffff044224 */ /* 0x001fe400078e0006 */
[----:B------:R-:W-:-:S05]  /*46a0*/  @P4 IMAD.MOV.U32 R5, RZ, RZ, R7 ;  /* 0x000000ffff054224 */ /* 0x000fca00078e0007 */
[----:B------:R0:W-:Y:S01]  /*46b0*/  @P4 STG.E.U16 desc[UR36][R4.64+0x62], R49 ;  /* 0x0000623104004986 */ /* 0x0001e2000c101524 */
[C---:B------:R-:W-:Y:S02]  /*46c0*/  ISETP.GT.AND P4, PT, R3.reuse, RZ, P1 ;  /* 0x000000ff0300720c */ /* 0x040fe40000f84270 */
[----:B------:R-:W-:Y:S01]  /*46d0*/  ISETP.GT.AND P1, PT, R3, 0x8, P1 ;  /* 0x000000080300780c */ /* 0x000fe20000f24270 */
[----:B0-----:R-:W-:Y:S02]  /*46e0*/  @P3 IMAD.MOV.U32 R4, RZ, RZ, R8 ;  /* 0x000000ffff043224 */ /* 0x001fe400078e0008 */
[----:B------:R-:W-:-:S05]  /*46f0*/  @P3 IMAD.MOV.U32 R5, RZ, RZ, R9 ;  /* 0x000000ffff053224 */ /* 0x000fca00078e0009 */
[----:B------:R0:W-:Y:S02]  /*4700*/  @P3 STG.E.U16 desc[UR36][R4.64+0x60], R50 ;  /* 0x0000603204003986 */ /* 0x0001e4000c101524 */
[----:B0-----:R-:W-:Y:S02]  /*4710*/  @P2 IMAD.MOV.U32 R4, RZ, RZ, R8 ;  /* 0x000000ffff042224 */ /* 0x001fe400078e0008 */
[----:B------:R-:W-:-:S05]  /*4720*/  @P2 IMAD.MOV.U32 R5, RZ, RZ, R9 ;  /* 0x000000ffff052224 */ /* 0x000fca00078e0009 */
[----:B------:R0:W-:Y:S02]  /*4730*/  @P2 STG.E.U16 desc[UR36][R4.64+0x62], R51 ;  /* 0x0000623304002986 */ /* 0x0001e4000c101524 */
[----:B0-----:R-:W-:Y:S02]  /*4740*/  @P4 IMAD.MOV.U32 R4, RZ, RZ, R6 ;  /* 0x000000ffff044224 */ /* 0x001fe400078e0006 */
[----:B------:R-:W-:-:S05]  /*4750*/  @P4 IMAD.MOV.U32 R5, RZ, RZ, R7 ;  /* 0x000000ffff054224 */ /* 0x000fca00078e0007 */
[----:B------:R0:W-:Y:S04]  /*4760*/  @P4 STG.E.U16 desc[UR36][R4.64+0x70], R52 ;  /* 0x0000703404004986 */ /* 0x0001e8000c101524 */
[----:B------:R1:W-:Y:S01]  /*4770*/  @P5 STG.E.U16 desc[UR36][R6.64+0x72], R53 ;  /* 0x0000723506005986 */ /* 0x0003e2000c101524 */
[----:B0-----:R-:W-:Y:S02]  /*4780*/  @P1 IMAD.MOV.U32 R4, RZ, RZ, R8 ;  /* 0x000000ffff041224 */ /* 0x001fe400078e0008 */
[----:B------:R-:W-:-:S05]  /*4790*/  @P1 IMAD.MOV.U32 R5, RZ, RZ, R9 ;  /* 0x000000ffff051224 */ /* 0x000fca00078e0009 */
[----:B------:R1:W-:Y:S04]  /*47a0*/  @P1 STG.E.U16 desc[UR36][R4.64+0x70], R54 ;  /* 0x0000703604001986 */ /* 0x0003e8000c101524 */
[----:B------:R1:W-:Y:S02]  /*47b0*/  @P0 STG.E.U16 desc[UR36][R8.64+0x72], R55 ;  /* 0x0000723708000986 */ /* 0x0003e4000c101524 */
.L_x_94:
[----:B------:R-:W-:Y:S05]  /*47c0*/  BSYNC B0 ;  /* 0x0000000000007941 */ /* 0x000fea0003800000 */
.L_x_32:
[----:B------:R-:W-:Y:S01]  /*47d0*/  IADD3 R16, P0, R16, UR38, RZ ;  /* 0x0000002610107c10 */ /* 0x000fe2000ff1e0ff */
[----:B------:R-:W-:Y:S01]  /*47e0*/  ULDC.64 UR4, c[0x0][0x650] ;  /* 0x0001940000047ab9 */ /* 0x000fe20000000a00 */
[----:B------:R-:W-:Y:S01]  /*47f0*/  PRMT R3, RZ, 0x7610, R3 ;  /* 0x00007610ff037816 */ /* 0x000fe20000000003 */
[----:B------:R-:W-:Y:S01]  /*4800*/  IMAD.MOV.U32 R70, RZ, RZ, -0x1 ;  /* 0xffffffffff467424 */ /* 0x000fe200078e00ff */
[----:B------:R-:W-:Y:S01]  /*4810*/  IADD3.X R17, R17, UR41, RZ, P0, !PT ;  /* 0x0000002911117c10 */ /* 0x000fe200087fe4ff */
[----:B------:R-:W-:Y:S01]  /*4820*/  IMAD.MOV.U32 R69, RZ, RZ, -0x1 ;  /* 0xffffffffff457424 */ /* 0x000fe200078e00ff */
[----:B------:R-:W-:-:S04]  /*4830*/  ISETP.GE.U32.AND P0, PT, R16, UR4, PT ;  /* 0x0000000410007c0c */ /* 0x000fc8000bf06070 */
[----:B------:R-:W-:-:S13]  /*4840*/  ISETP.GE.U32.AND.EX P0, PT, R17, UR5, PT, P0 ;  /* 0x0000000511007c0c */ /* 0x000fda000bf06100 */
[----:B------:R-:W-:Y:S05]  /*4850*/  @P0 BRA `(.L_x_95) ;  /* 0x00000004004c0947 */ /* 0x000fea0003800000 */
[----:B-12-4-:R-:W1:Y:S01]  /*4860*/  LDC.64 R10, c[0x0][0x628] ;  /* 0x00018a00ff0a7b82 */ /* 0x016e620000000a00 */
[----:B---3--:R-:W2:Y:S01]  /*4870*/  S2R R12, SR_CTAID.X ;  /* 0x00000000000c7919 */ /* 0x008ea20000002500 */
[----:B------:R-:W-:Y:S02]  /*4880*/  IMAD.MOV.U32 R8, RZ, RZ, R16 ;  /* 0x000000ffff087224 */ /* 0x000fe400078e0010 */
[----:B------:R-:W-:Y:S01]  /*4890*/  IMAD.MOV.U32 R9, RZ, RZ, R17 ;  /* 0x000000ffff097224 */ /* 0x000fe200078e0011 */
[----:B------:R-:W3:Y:S03]  /*48a0*/  S2R R20, SR_CTAID.Y ;  /* 0x0000000000147919 */ /* 0x000ee60000002600 */
[----:B------:R-:W4:Y:S08]  /*48b0*/  LDC R0, c[0x0][0x630] ;  /* 0x00018c00ff007b82 */ /* 0x000f300000000800 */
[----:B------:R-:W0:Y:S01]  /*48c0*/  LDC.64 R14, c[0x0][0x620] ;  /* 0x00018800ff0e7b82 */ /* 0x000e220000000a00 */
[----:B-1----:R-:W-:-:S04]  /*48d0*/  ISETP.NE.U32.AND P0, PT, R10, RZ, PT ;  /* 0x000000ff0a00720c */ /* 0x002fc80003f05070 */
[----:B------:R-:W-:-:S13]  /*48e0*/  ISETP.NE.AND.EX P0, PT, R11, RZ, PT, P0 ;  /* 0x000000ff0b00720c */ /* 0x000fda0003f05300 */
[----:B0-234-:R-:W-:Y:S05]  /*48f0*/  @!P0 BRA `(.L_x_96) ;  /* 0x0000000000288947 */ /* 0x01dfea0003800000 */
        /* <DEDUP_REMOVED lines=10> */
.L_x_96:
[-CC-:B------:R-:W-:Y:S01]  /*49a0*/  SHF.R.U64 R69, R8, R0.reuse, R9.reuse ;  /* 0x0000000008457219 */ /* 0x180fe20000001209 */
[----:B------:R-:W0:Y:S01]  /*49b0*/  LDC.64 R26, c[0x0][0x640] ;  /* 0x00019000ff1a7b82 */ /* 0x000e220000000a00 */
[----:B------:R-:W-:Y:S01]  /*49c0*/  SHF.R.U32.HI R0, RZ, R0, R9 ;  /* 0x00000000ff007219 */ /* 0x000fe20000011609 */
[----:B------:R-:W-:Y:S01]  /*49d0*/  ULDC UR4, c[0x0][0x150] ;  /* 0x0000540000047ab9 */ /* 0x000fe20000000800 */
[----:B------:R-:W-:Y:S02]  /*49e0*/  IADD3 R3, P0, RZ, -R69, RZ ;  /* 0x80000045ff037210 */ /* 0x000fe40007f1e0ff */
[----:B------:R-:W-:-:S03]  /*49f0*/  I2FP.F32.U32 R7, R12 ;  /* 0x0000000c00077245 */ /* 0x000fc60000201000 */
[----:B------:R-:W1:Y:S01]  /*4a00*/  LDC R6, c[0x0][0x618] ;  /* 0x00018600ff067b82 */ /* 0x000e620000000800 */
[----:B------:R-:W-:Y:S02]  /*4a10*/  IMAD.X R5, RZ, RZ, ~R0, P0 ;  /* 0x000000ffff057224 */ /* 0x000fe400000e0e00 */
[----:B------:R-:W-:Y:S01]  /*4a20*/  FMUL R7, R7, UR4 ;  /* 0x0000000407077c20 */ /* 0x000fe20008400000 */
[----:B------:R-:W-:Y:S01]  /*4a30*/  ULDC UR4, c[0x0][0x154] ;  /* 0x0000550000047ab9 */ /* 0x000fe20000000800 */
[-C--:B------:R-:W-:Y:S02]  /*4a40*/  IMAD R0, R5, R14.reuse, RZ ;  /* 0x0000000e05007224 */ /* 0x080fe400078e02ff */
[C---:B------:R-:W-:Y:S01]  /*4a50*/  IMAD.WIDE.U32 R4, R3.reuse, R14, R16 ;  /* 0x0000000e03047225 */ /* 0x040fe200078e0010 */
[----:B------:R-:W2:Y:S01]  /*4a60*/  LDC R8, c[0x0][0x608] ;  /* 0x00018200ff087b82 */ /* 0x000ea20000000800 */
[----:B------:R-:W3:Y:S02]  /*4a70*/  F2I.U32.TRUNC.NTZ R7, R7 ;  /* 0x0000000700077305 */ /* 0x000ee4000020f000 */
[----:B------:R-:W-:Y:S01]  /*4a80*/  IMAD R3, R3, R15, R0 ;  /* 0x0000000f03037224 */ /* 0x000fe200078e0200 */
[----:B------:R-:W-:-:S03]  /*4a90*/  I2FP.F32.U32 R0, R20 ;  /* 0x0000001400007245 */ /* 0x000fc60000201000 */
[----:B------:R-:W-:Y:S01]  /*4aa0*/  IMAD.IADD R3, R5, 0x1, R3 ;  /* 0x0000000105037824 */ /* 0x000fe200078e0203 */
[----:B------:R-:W4:Y:S01]  /*4ab0*/  LDC R11, c[0x0][0x658] ;  /* 0x00019600ff0b7b82 */ /* 0x000f220000000800 */
[----:B0-----:R-:W-:-:S04]  /*4ac0*/  ISETP.NE.U32.AND P0, PT, R26, RZ, PT ;  /* 0x000000ff1a00720c */ /* 0x001fc80003f05070 */
[----:B------:R-:W-:-:S03]  /*4ad0*/  ISETP.NE.AND.EX P0, PT, R27, RZ, PT, P0 ;  /* 0x000000ff1b00720c */ /* 0x000fc60003f05300 */
[----:B------:R-:W0:Y:S01]  /*4ae0*/  LDC R9, c[0x0][0x144] ;  /* 0x00005100ff097b82 */ /* 0x000e220000000800 */
[-C--:B-1----:R-:W-:Y:S01]  /*4af0*/  SHF.R.U64 R10, R4, R6.reuse, R3 ;  /* 0x00000006040a7219 */ /* 0x082fe20000001203 */
[----:B---3--:R-:W-:Y:S01]  /*4b00*/  IMAD.MOV R7, RZ, RZ, -R7 ;  /* 0x000000ffff077224 */ /* 0x008fe200078e0a07 */
[----:B------:R-:W-:Y:S01]  /*4b10*/  SHF.R.U32.HI R3, RZ, R6, R3 ;  /* 0x00000006ff037219 */ /* 0x000fe20000011603 */
[----:B------:R-:W-:-:S04]  /*4b20*/  FMUL R6, R0, UR4 ;  /* 0x0000000400067c20 */ /* 0x000fc80008400000 */
[----:B------:R-:W1:Y:S01]  /*4b30*/  LDC R21, c[0x0][0x148] ;  /* 0x00005200ff157b82 */ /* 0x000e620000000800 */
[----:B------:R3:W0:Y:S01]  /*4b40*/  F2I.U32.TRUNC.NTZ R14, R6 ;  /* 0x00000006000e7305 */ /* 0x000622000020f000 */
[-CC-:B--2---:R-:W-:Y:S02]  /*4b50*/  SHF.R.U64 R13, R10, R8.reuse, R3.reuse ;  /* 0x000000080a0d7219 */ /* 0x184fe40000001203 */
[----:B------:R-:W-:-:S04]  /*4b60*/  SHF.R.U32.HI R0, RZ, R8, R3 ;  /* 0x00000008ff007219 */ /* 0x000fc80000011603 */
[----:B-----5:R-:W2:Y:S01]  /*4b70*/  LDC R24, c[0x0][0x648] ;  /* 0x00019200ff187b82 */ /* 0x020ea20000000800 */
[-CC-:B----4-:R-:W-:Y:S02]  /*4b80*/  SHF.R.U64 R15, R13, R11.reuse, R0.reuse ;  /* 0x0000000b0d0f7219 */ /* 0x190fe40000001200 */
[----:B------:R-:W-:-:S03]  /*4b90*/  SHF.R.U32.HI R5, RZ, R11, R0 ;  /* 0x0000000bff057219 */ /* 0x000fc60000011600 */
[----:B------:R-:W-:Y:S02]  /*4ba0*/  IMAD.MOV.U32 R4, RZ, RZ, R15 ;  /* 0x000000ffff047224 */ /* 0x000fe400078e000f */
[----:B------:R-:W4:Y:S01]  /*4bb0*/  LDC R28, c[0x0][0x638] ;  /* 0x00018e00ff1c7b82 */ /* 0x000f220000000800 */
[----:B0-----:R-:W-:-:S07]  /*4bc0*/  IMAD R25, R9, R7, R12 ;  /* 0x0000000709197224 */ /* 0x001fce00078e020c */
[----:B------:R-:W0:Y:S08]  /*4bd0*/  LDC R29, c[0x0][0x610] ;  /* 0x00018400ff1d7b82 */ /* 0x000e300000000800 */
[----:B------:R-:W0:Y:S01]  /*4be0*/  LDC R30, c[0x0][0x600] ;  /* 0x00018000ff1e7b82 */ /* 0x000e220000000800 */
[----:B-123--:R-:W-:Y:S05]  /*4bf0*/  @!P0 BRA `(.L_x_97) ;  /* 0x0000000000288947 */ /* 0x00efea0003800000 */
[----:B------:R-:W1:Y:S02]  /*4c00*/  LDC R0, c[0x0][0x64c] ;  /* 0x00019300ff007b82 */ /* 0x000e640000000800 */
[----:B-1----:R-:W-:-:S05]  /*4c10*/  IADD3 R3, P0, R15, R0, RZ ;  /* 0x000000000f037210 */ /* 0x002fca0007f1e0ff */
        /* <DEDUP_REMOVED lines=8> */
.L_x_97:
[----:B------:R-:W-:Y:S01]  /*4ca0*/  ISETP.NE.AND P0, PT, R2, 0x1, PT ;  /* 0x000000010200780c */ /* 0x000fe20003f05270 */
[----:B------:R-:W-:Y:S01]  /*4cb0*/  IMAD.MOV R14, RZ, RZ, -R14 ;  /* 0x000000ffff0e7224 */ /* 0x000fe200078e0a0e */
[----:B------:R-:W-:Y:S02]  /*4cc0*/  SHF.R.U64 R3, R4, R24, R5 ;  /* 0x0000001804037219 */ /* 0x000fe40000001205 */
[----:B------:R-:W-:Y:S02]  /*4cd0*/  LOP3.LUT R0, R13, R66, RZ, 0xc0, !PT ;  /* 0x000000420d007212 */ /* 0x000fe400078ec0ff */
[----:B------:R-:W-:Y:S01]  /*4ce0*/  LOP3.LUT R10, R10, R65, RZ, 0xc0, !PT ;  /* 0x000000410a0a7212 */ /* 0x000fe200078ec0ff */
[----:B------:R-:W-:Y:S02]  /*4cf0*/  IMAD.MOV R4, RZ, RZ, -R3 ;  /* 0x000000ffff047224 */ /* 0x000fe400078e0a03 */
[----:B------:R-:W-:Y:S02]  /*4d00*/  IMAD R0, R61, R3, R0 ;  /* 0x000000033d007224 */ /* 0x000fe400078e0200 */
[----:B----4-:R-:W-:-:S02]  /*4d10*/  IMAD R3, R4, R28, R15 ;  /* 0x0000001c04037224 */ /* 0x010fc400078e020f */
[----:B------:R-:W-:Y:S02]  /*4d20*/  @P0 IMAD R25, R21, R14, R20 ;  /* 0x0000000e15190224 */ /* 0x000fe400078e0214 */
[----:B0-----:R-:W-:Y:S02]  /*4d30*/  IMAD R5, R3, R30, R10 ;  /* 0x0000001e03057224 */ /* 0x001fe400078e020a */
[----:B------:R-:W-:Y:S02]  /*4d40*/  IMAD R0, R0, R29, R25 ;  /* 0x0000001d00007224 */ /* 0x000fe400078e0219 */
[----:B------:R-:W-:-:S03]  /*4d50*/  IMAD.MOV.U32 R4, RZ, RZ, 0x1 ;  /* 0x00000001ff047424 */ /* 0x000fc600078e00ff */
[----:B------:R-:W-:Y:S02]  /*4d60*/  SEL R70, R5, R0, !P0 ;  /* 0x0000000005467207 */ /* 0x000fe40004000000 */
[----:B------:R-:W-:Y:S02]  /*4d70*/  PRMT R3, R4, 0x7610, R3 ;  /* 0x0000761004037816 */ /* 0x000fe40000000003 */
[----:B------:R-:W-:-:S07]  /*4d80*/  SEL R0, R0, R5, !P0 ;  /* 0x0000000500007207 */ /* 0x000fce0004000000 */
.L_x_95:
[----:B------:R-:W-:Y:S01]  /*4d90*/  LOP3.LUT P0, RZ, R3, 0xff, RZ, 0xc0, !PT ;  /* 0x000000ff03ff7812 */ /* 0x000fe2000780c0ff */
[----:B------:R-:W-:Y:S01]  /*4da0*/  UIMAD.WIDE.U32 UR4, UR42, -0x33333333, URZ ;  /* 0xcccccccd2a0478a5 */ /* 0x000fe2000f8e003f */
[----:B------:R-:W-:-:S03]  /*4db0*/  IMAD.MOV.U32 R71, RZ, RZ, R0 ;  /* 0x000000ffff477224 */ /* 0x000fc600078e0000 */
[----:B------:R-:W-:-:S04]  /*4dc0*/  USHF.R.U32.HI UR4, URZ, 0x2, UR5 ;  /* 0x000000023f047899 */ /* 0x000fc80008011605 */
[----:B------:R-:W-:-:S04]  /*4dd0*/  UIMAD UR42, UR4, -0x5, UR42 ;  /* 0xfffffffb042a78a4 */ /* 0x000fc8000f8e022a */
[----:B------:R-:W-:Y:S08]  /*4de0*/  @P0 BRA `(.L_x_98) ;  /* 0xffffffc400ac0947 */ /* 0x000ff0000383ffff */
[----:B------:R-:W-:Y:S05]  /*4df0*/  EXIT ;  /* 0x000000000000794d */ /* 0x000fea0003800000 */
.L_x_7:
        /* <DEDUP_REMOVED lines=26> */
.L_x_100:
[----:B------:R-:W0:Y:S01]  /*4fa0*/  LDC.64 R30, c[0x0][0x640] ;  /* 0x00019000ff1e7b82 */ /* 0x000e220000000a00 */
[-CC-:B------:R-:W-:Y:S01]  /*4fb0*/  SHF.R.U64 R22, R14, R8.reuse, R15.reuse ;  /* 0x000000080e167219 */ /* 0x180fe2000000120f */
[----:B------:R-:W-:Y:S01]  /*4fc0*/  IMAD.MOV.U32 R27, RZ, RZ, 0x1 ;  /* 0x00000001ff1b7424 */ /* 0x000fe200078e00ff */
[----:B------:R-:W-:Y:S02]  /*4fd0*/  SHF.R.U32.HI R7, RZ, R8, R15 ;  /* 0x00000008ff077219 */ /* 0x000fe4000001160f */
[----:B------:R-:W-:-:S03]  /*4fe0*/  IADD3 R13, P0, RZ, -R22, RZ ;  /* 0x80000016ff0d7210 */ /* 0x000fc60007f1e0ff */
[----:B------:R-:W1:Y:S02]  /*4ff0*/  LDC R12, c[0x0][0x618] ;  /* 0x00018600ff0c7b82 */ /* 0x000e640000000800 */
[----:B------:R-:W-:Y:S02]  /*5000*/  IMAD.X R7, RZ, RZ, ~R7, P0 ;  /* 0x000000ffff077224 */ /* 0x000fe400000e0e07 */
[----:B------:R-:W-:-:S04]  /*5010*/  IMAD.WIDE.U32 R10, R13, R24, R16 ;  /* 0x000000180d0a7225 */ /* 0x000fc800078e0010 */
[----:B------:R-:W2:Y:S01]  /*5020*/  LDC R14, c[0x0][0x608] ;  /* 0x00018200ff0e7b82 */ /* 0x000ea20000000800 */
[----:B------:R-:W-:-:S04]  /*5030*/  IMAD R8, R7, R24, RZ ;  /* 0x0000001807087224 */ /* 0x000fc800078e02ff */
[----:B------:R-:W-:-:S03]  /*5040*/  IMAD R7, R13, R25, R8 ;  /* 0x000000190d077224 */ /* 0x000fc600078e0208 */
[----:B------:R-:W3:Y:S01]  /*5050*/  LDC R28, c[0x0][0x658] ;  /* 0x00019600ff1c7b82 */ /* 0x000ee20000000800 */
[----:B------:R-:W-:Y:S01]  /*5060*/  IMAD.IADD R7, R11, 0x1, R7 ;  /* 0x000000010b077824 */ /* 0x000fe200078e0207 */
[----:B0-----:R-:W-:Y:S01]  /*5070*/  ISETP.NE.U32.AND P0, PT, R30, RZ, PT ;  /* 0x000000ff1e00720c */ /* 0x001fe20003f05070 */
[----:B------:R-:W-:-:S03]  /*5080*/  IMAD.MOV.U32 R11, RZ, RZ, -0x1 ;  /* 0xffffffffff0b7424 */ /* 0x000fc600078e00ff */
        /* <DEDUP_REMOVED lines=8> */
[-C--:B---3--:R-:W-:Y:S02]  /*5110*/  SHF.L.U32 R10, R11, R28.reuse, RZ ;  /* 0x0000001c0b0a7219 */ /* 0x088fe400000006ff */
[--C-:B------:R-:W-:Y:S02]  /*5120*/  SHF.R.U64 R26, R24, R28, R7.reuse ;  /* 0x0000001c181a7219 */ /* 0x100fe40000001207 */
[----:B------:R-:W-:Y:S02]  /*5130*/  LOP3.LUT R29, RZ, R10, RZ, 0x33, !PT ;  /* 0x0000000aff1d7212 */ /* 0x000fe400078e33ff */
[----:B------:R-:W-:Y:S01]  /*5140*/  SHF.R.U32.HI R11, RZ, R28, R7 ;  /* 0x0000001cff0b7219 */ /* 0x000fe20000011607 */
[----:B------:R-:W3:Y:S01]  /*5150*/  LDC R32, c[0x0][0x610] ;  /* 0x00018400ff207b82 */ /* 0x000ee20000000800 */
[----:B------:R-:W-:Y:S01]  /*5160*/  IMAD.MOV.U32 R10, RZ, RZ, R26 ;  /* 0x000000ffff0a7224 */ /* 0x000fe200078e001a */
[----:B------:R-:W-:Y:S06]  /*5170*/  @!P0 BRA `(.L_x_101) ;  /* 0x0000000000288947 */ /* 0x000fec0003800000 */
        /* <DEDUP_REMOVED lines=10> */
.L_x_101:
[----:B------:R-:W-:Y:S02]  /*5220*/  ISETP.NE.AND P0, PT, R2, 0x1, PT ;  /* 0x000000010200780c */ /* 0x000fe40003f05270 */
[----:B-1----:R-:W-:Y:S01]  /*5230*/  SHF.R.U64 R8, R10, R8, R11 ;  /* 0x000000080a087219 */ /* 0x002fe2000000120b */
[----:B0-----:R-:W-:Y:S01]  /*5240*/  VIADD R11, R21, 0xffffffff ;  /* 0xffffffff150b7836 */ /* 0x001fe20000000000 */
[----:B------:R-:W-:Y:S02]  /*5250*/  SHF.L.U32 R27, R27, R28, RZ ;  /* 0x0000001c1b1b7219 */ /* 0x000fe400000006ff */
[----:B------:R-:W-:Y:S01]  /*5260*/  LOP3.LUT R5, R24, R29, RZ, 0xc0, !PT ;  /* 0x0000001d18057212 */ /* 0x000fe200078ec0ff */
[----:B------:R-:W-:-:S04]  /*5270*/  IMAD.MOV R7, RZ, RZ, -R8 ;  /* 0x000000ffff077224 */ /* 0x000fc800078e0a08 */
[----:B------:R-:W-:Y:S02]  /*5280*/  IMAD R5, R27, R8, R5 ;  /* 0x000000081b057224 */ /* 0x000fe400078e0205 */
[----:B------:R-:W-:Y:S01]  /*5290*/  @P0 IMAD R6, R9, R23, R4 ;  /* 0x0000001709060224 */ /* 0x000fe200078e0204 */
[----:B------:R-:W-:Y:S01]  /*52a0*/  LOP3.LUT R9, R20, R11, RZ, 0xc0, !PT ;  /* 0x0000000b14097212 */ /* 0x000fe200078ec0ff */
[----:B--2---:R-:W-:Y:S02]  /*52b0*/  IMAD R4, R7, R25, R26 ;  /* 0x0000001907047224 */ /* 0x004fe400078e021a */
[----:B---3--:R-:W-:Y:S02]  /*52c0*/  IMAD R6, R5, R32, R6 ;  /* 0x0000002005067224 */ /* 0x008fe400078e0206 */
[----:B------:R-:W-:Y:S02]  /*52d0*/  IMAD R5, R4, R21, R9 ;  /* 0x0000001504057224 */ /* 0x000fe400078e0209 */
[----:B------:R-:W-:-:S02]  /*52e0*/  IMAD.MOV.U32 R8, RZ, RZ, 0x1 ;  /* 0x00000001ff087424 */ /* 0x000fc400078e00ff */
[----:B------:R-:W-:Y:S01]  /*52f0*/  IMAD.MOV.U32 R7, RZ, RZ, R22 ;  /* 0x000000ffff077224 */ /* 0x000fe200078e0016 */
[----:B------:R-:W-:Y:S02]  /*5300*/  SEL R21, R5, R6, !P0 ;  /* 0x0000000605157207 */ /* 0x000fe40004000000 */
[----:B------:R-:W-:-:S07]  /*5310*/  SEL R20, R6, R5, !P0 ;  /* 0x0000000506147207 */ /* 0x000fce0004000000 */
.L_x_99:
[----:B------:R-:W-:-:S08]  /*5320*/  NOP ;  /* 0x0000000000007918 */ /* 0x000fd00000000000 */
[----:B------:R-:W0:-:S00]  /*5330*/  USETMAXREG.DEALLOC.CTAPOOL 0x28 ;  /* 0x00000028000079c8 */ /* 0x000e0000080e0500 */
[----:B0-----:R-:W-:-:S13]  /*5340*/  ISETP.NE.AND P0, PT, R3, RZ, PT ;  /* 0x000000ff0300720c */ /* 0x001fda0003f05270 */
[----:B------:R-:W-:Y:S05]  /*5350*/  @P0 EXIT ;  /* 0x000000000000094d */ /* 0x000fea0003800000 */
[----:B------:R-:W-:Y:S01]  /*5360*/  LOP3.LUT P0, RZ, R8, 0xff, RZ, 0xc0, !PT ;  /* 0x000000ff08ff7812 */ /* 0x000fe2000780c0ff */
[----:B------:R-:W-:Y:S02]  /*5370*/  IMAD.MOV.U32 R3, RZ, RZ, 0x1 ;  /* 0x00000001ff037424 */ /* 0x000fe400078e00ff */
[----:B------:R-:W-:-:S10]  /*5380*/  IMAD.MOV.U32 R8, RZ, RZ, RZ ;  /* 0x000000ffff087224 */ /* 0x000fd400078e00ff */
[----:B------:R-:W-:Y:S05]  /*5390*/  @!P0 BRA `(.L_x_102) ;  /* 0x0000000c00588947 */ /* 0x000fea0003800000 */
[----:B------:R-:W0:Y:S01]  /*53a0*/  LDC R3, c[0x0][0x28c] ;  /* 0x0000a300ff037b82 */ /* 0x000e220000000800 */
[----:B------:R-:W1:Y:S01]  /*53b0*/  S2R R13, SR_CgaCtaId ;  /* 0x00000000000d7919 */ /* 0x000e620000008800 */
[----:B------:R-:W-:Y:S01]  /*53c0*/  ULDC UR5, c[0x0][0x658] ;  /* 0x0001960000057ab9 */ /* 0x000fe20000000800 */
[----:B------:R-:W-:Y:S01]  /*53d0*/  UMOV UR6, 0xffffffff ;  /* 0xffffffff00067882 */ /* 0x000fe20000000000 */
[----:B------:R-:W-:Y:S01]  /*53e0*/  BSSY B0, `(.L_x_102) ;  /* 0x00000d1000007945 */ /* 0x000fe20003800000 */
[----:B------:R-:W-:Y:S01]  /*53f0*/  USHF.L.U32 UR6, UR6, UR5, URZ ;  /* 0x0000000506067299 */ /* 0x000fe2000800063f */
[----:B------:R-:W-:Y:S01]  /*5400*/  IMAD.MOV.U32 R10, RZ, RZ, 0x1 ;  /* 0x00000001ff0a7424 */ /* 0x000fe200078e00ff */
[----:B------:R-:W-:Y:S01]  /*5410*/  LOP3.LUT R9, R18, 0x2, RZ, 0xfc, !PT ;  /* 0x0000000212097812 */ /* 0x000fe200078efcff */
[----:B------:R-:W-:Y:S01]  /*5420*/  IMAD.MOV.U32 R8, RZ, RZ, RZ ;  /* 0x000000ffff087224 */ /* 0x000fe200078e00ff */
[----:B------:R-:W-:Y:S01]  /*5430*/  ULDC UR4, c[0x0][0x600] ;  /* 0x0001800000047ab9 */ /* 0x000fe20000000800 */
[----:B------:R-:W-:Y:S01]  /*5440*/  UMOV UR7, 0x1 ;  /* 0x0000000100077882 */ /* 0x000fe20000000000 */
[----:B------:R-:W-:-:S02]  /*5450*/  UIADD3 UR4, UR4, -0x1, URZ ;  /* 0xffffffff04047890 */ /* 0x000fc4000fffe03f */
[----:B------:R-:W-:Y:S02]  /*5460*/  USHF.L.U32 UR5, UR7, UR5, URZ ;  /* 0x0000000507057299 */ /* 0x000fe4000800063f */
[----:B------:R-:W-:Y:S01]  /*5470*/  ULOP3.LUT UR6, URZ, UR6, URZ, 0x33, !UPT ;  /* 0x000000063f067292 */ /* 0x000fe2000f8e333f */
[----:B------:R-:W-:Y:S01]  /*5480*/  ULDC.64 UR30, c[0x0][0x198] ;  /* 0x00006600001e7ab9 */ /* 0x000fe20000000a00 */
[----:B0-----:R-:W-:-:S05]  /*5490*/  VIADD R3, R3, 0x7f ;  /* 0x0000007f03037836 */ /* 0x001fca0000000000 */
[----:B------:R-:W-:-:S04]  /*54a0*/  SHF.R.S32.HI R4, RZ, 0x1f, R3 ;  /* 0x0000001fff047819 */ /* 0x000fc80000011403 */
[----:B------:R-:W-:Y:S01]  /*54b0*/  LEA.HI R4, R4, R3, RZ, 0x7 ;  /* 0x0000000304047211 */ /* 0x000fe200078f38ff */
[C---:B-1----:R-:W-:Y:S02]  /*54c0*/  IMAD.SHL.U32 R12, R13.reuse, 0x20, RZ ;  /* 0x000000200d0c7824 */ /* 0x042fe400078e00ff */
[----:B------:R-:W-:Y:S01]  /*54d0*/  IMAD.SHL.U32 R13, R13, 0x800, RZ ;  /* 0x000008000d0d7824 */ /* 0x000fe200078e00ff */
[----:B------:R-:W-:Y:S01]  /*54e0*/  SHF.R.S32.HI R11, RZ, 0x7, R4 ;  /* 0x00000007ff0b7819 */ /* 0x000fe20000011404 */
[----:B------:R-:W-:Y:S01]  /*54f0*/  IMAD.MOV.U32 R3, RZ, RZ, 0x1 ;  /* 0x00000001ff037424 */ /* 0x000fe200078e00ff */
[----:B------:R-:W-:Y:S02]  /*5500*/  LOP3.LUT R12, R12, 0x20, RZ, 0xc0, !PT ;  /* 0x000000200c0c7812 */ /* 0x000fe400078ec0ff */
[----:B------:R-:W-:Y:S01]  /*5510*/  LOP3.LUT R13, R13, 0x800, RZ, 0xc0, !PT ;  /* 0x000008000d0d7812 */ /* 0x000fe200078ec0ff */
[----:B------:R-:W-:-:S07]  /*5520*/  VIADD R19, R11, 0x1 ;  /* 0x000000010b137836 */ /* 0x000fce0000000000 */
.L_x_113:
[----:B------:R-:W-:-:S03]  /*5530*/  UMOV UR7, 0xffffffff ;  /* 0xffffffff00077882 */ /* 0x000fc60000000000 */
[----:B------:R-:W-:Y:S05]  /*5540*/  BRA.DIV UR7, `(.L_x_103) ;  /* 0x0000000e07f87947 */ /* 0x000fea000b800000 */
[----:B------:R-:W-:-:S13]  /*5550*/  ELECT P6, URZ, PT ;  /* 0x00000000003f782f */ /* 0x000fda00038c0000 */
.L_x_125:
[----:B------:R-:W0:Y:S01]  /*5560*/  LDC R4, c[0x0][0x28c] ;  /* 0x0000a300ff047b82 */ /* 0x000e220000000800 */
[----:B------:R-:W-:Y:S01]  /*5570*/  BSSY B1, `(.L_x_104) ;  /* 0x0000044000017945 */ /* 0x000fe20003800000 */
[----:B0-----:R-:W-:-:S13]  /*5580*/  ISETP.LT.OR P6, PT, R4, 0x1, !P6 ;  /* 0x000000010400780c */ /* 0x001fda00077c1670 */
[----:B------:R-:W-:Y:S05]  /*5590*/  @P6 BRA `(.L_x_105) ;  /* 0x0000000400046947 */ /* 0x000fea0003800000 */
[----:B------:R-:W-:Y:S02]  /*55a0*/  IMAD.SHL.U32 R20, R20, 0x80, RZ ;  /* 0x0000008014147824 */ /* 0x000fe400078e00ff */
[----:B------:R-:W-:Y:S02]  /*55b0*/  IMAD R21, R21, 0x40, R12 ;  /* 0x0000004015157824 */ /* 0x000fe400078e020c */
[----:B------:R-:W-:Y:S02]  /*55c0*/  IMAD.MOV.U32 R22, RZ, RZ, RZ ;  /* 0x000000ffff167224 */ /* 0x000fe400078e00ff */
[----:B------:R-:W-:Y:S02]  /*55d0*/  IMAD.MOV.U32 R4, RZ, RZ, R19 ;  /* 0x000000ffff047224 */ /* 0x000fe400078e0013 */
[----:B------:R-:W-:Y:S02]  /*55e0*/  IMAD.MOV.U32 R5, RZ, RZ, R3 ;  /* 0x000000ffff057224 */ /* 0x000fe400078e0003 */
[----:B------:R-:W-:-:S07]  /*55f0*/  IMAD.MOV.U32 R6, RZ, RZ, R8 ;  /* 0x000000ffff067224 */ /* 0x000fce00078e0008 */
.L_x_108:
[----:B------:R-:W0:Y:S01]  /*5600*/  S2R R15, SR_CgaCtaId ;  /* 0x00000000000f7919 */ /* 0x000e220000008800 */
[----:B------:R-:W-:Y:S02]  /*5610*/  MOV R14, 0x400 ;  /* 0x00000400000e7802 */ /* 0x000fe40000000f00 */
[----:B------:R-:W-:Y:S02]  /*5620*/  ISETP.NE.AND P1, PT, R0, RZ, PT ;  /* 0x000000ff0000720c */ /* 0x000fe40003f25270 */
[----:B0-----:R-:W-:Y:S02]  /*5630*/  LEA R25, R15, R14, 0x18 ;  /* 0x0000000e0f197211 */ /* 0x001fe400078ec0ff */
[----:B------:R-:W-:-:S09]  /*5640*/  SHF.L.U32 R14, R5, 0x1f, RZ ;  /* 0x0000001f050e7819 */ /* 0x000fd200000006ff */
[----:B------:R-:W0:Y:S01]  /*5650*/  @!P1 LDC R15, c[0x0][0x500] ;  /* 0x00014000ff0f9b82 */ /* 0x000e220000000800 */
[----:B------:R-:W-:-:S04]  /*5660*/  IMAD R23, R6, 0x8, R25 ;  /* 0x0000000806177824 */ /* 0x000fc800078e0219 */
[----:B------:R-:W1:Y:S02]  /*5670*/  SYNCS.PHASECHK.TRANS64.TRYWAIT P0, [R23+URZ+0x28], R14 ;  /* 0x0000280e170075a7 */ /* 0x000e64000800017f */
[----:B-1----:R-:W-:Y:S05]  /*5680*/  @!P0 BRA `(.L_x_106) ;  /* 0x0000000c00c88947 */ /* 0x002fea0003800000 */
.L_x_126:
[----:B-1----:R-:W-:Y:S01]  /*5690*/  PRMT R14, R9, 0x9910, RZ ;  /* 0x00009910090e7816 */ /* 0x002fe200000000ff */
[----:B0-----:R0:W-:Y:S03]  /*56a0*/  @!P1 SYNCS.ARRIVE.TRANS64 RZ, [R23+URZ], R15 ;  /* 0x0000000f17ff99a7 */ /* 0x0011e6000800003f */
[----:B------:R-:W-:-:S13]  /*56b0*/  ISETP.NE.AND P0, PT, R14, 0x2, PT ;  /* 0x000000020e00780c */ /* 0x000fda0003f05270 */
[----:B0-----:R-:W-:Y:S05]  /*56c0*/  @P0 BRA `(.L_x_107) ;  /* 0x0000000000040947 */ /* 0x001fea0003800000 */
[----:B------:R-:W-:Y:S01]  /*56d0*/  BPT.TRAP 0x1 ;  /* 0x000000040000795c */ /* 0x000fe20000300000 */
.L_x_107:
[----:B------:R-:W-:Y:S01]  /*56e0*/  IMAD R14, R6, 0x8000, R25 ;  /* 0x00008000060e7824 */ /* 0x000fe200078e0219 */
[----:B------:R-:W-:Y:S01]  /*56f0*/  R2UR UR34, R22 ;  /* 0x00000000162272ca */ /* 0x000fe200000e0000 */
[----:B------:R-:W-:Y:S01]  /*5700*/  VIADD R4, R4, 0xffffffff ;  /* 0xffffffff04047836 */ /* 0x000fe20000000000 */
[----:B------:R-:W-:Y:S01]  /*5710*/  R2UR UR33, R23 ;  /* 0x00000000172172ca */ /* 0x000fe200000e0000 */
[----:B------:R-:W-:Y:S01]  /*5720*/  UIADD3 UR14, UP0, UR30, 0xf0, URZ ;  /* 0x000000f01e0e7890 */ /* 0x000fe2000ff1e03f */
[----:B------:R-:W-:Y:S01]  /*5730*/  R2UR UR24, R14 ;  /* 0x000000000e1872ca */ /* 0x000fe200000e0000 */
[----:B------:R-:W-:Y:S01]  /*5740*/  IMAD R14, R6, 0x2000, R13 ;  /* 0x00002000060e7824 */ /* 0x000fe200078e020d */
[----:B------:R-:W-:Y:S01]  /*5750*/  R2UR UR36, R7 ;  /* 0x00000000072472ca */ /* 0x000fe200000e0000 */
[----:B------:R-:W-:Y:S01]  /*5760*/  UIADD3 UR42, UP1, UR30, 0x1f0, URZ ;  /* 0x000001f01e2a7890 */ /* 0x000fe2000ff3e03f */
[----:B------:R-:W-:Y:S01]  /*5770*/  R2UR UR35, R20 ;  /* 0x00000000142372ca */ /* 0x000fe200000e0000 */
[----:B------:R-:W-:Y:S01]  /*5780*/  IMAD R14, R14, 0x2, R25 ;  /* 0x000000020e0e7824 */ /* 0x000fe200078e0219 */
[----:B------:R-:W-:Y:S01]  /*5790*/  R2UR UR19, R21 ;  /* 0x00000000151372ca */ /* 0x000fe200000e0000 */
[----:B------:R-:W-:Y:S01]  /*57a0*/  UIADD3.X UR15, URZ, UR31, URZ, UP0, !UPT ;  /* 0x0000001f3f0f7290 */ /* 0x000fe200087fe43f */
[----:B------:R-:W-:Y:S01]  /*57b0*/  ISETP.GT.AND P1, PT, R4, 0x1, PT ;  /* 0x000000010400780c */ /* 0x000fe20003f24270 */
[----:B------:R-:W-:Y:S01]  /*57c0*/  UIADD3 UR26, UR34, 0x40, URZ ;  /* 0x00000040221a7890 */ /* 0x000fe2000fffe03f */
[----:B------:R-:W-:Y:S01]  /*57d0*/  R2UR UR8, R14 ;  /* 0x000000000e0872ca */ /* 0x000fe200000e0000 */
[----:B------:R-:W-:Y:S01]  /*57e0*/  UIADD3.X UR43, URZ, UR31, URZ, UP1, !UPT ;  /* 0x0000001f3f2b7290 */ /* 0x000fe20008ffe43f */
[----:B------:R-:W-:Y:S01]  /*57f0*/  VIADD R6, R6, 0x1 ;  /* 0x0000000106067836 */ /* 0x000fe20000000000 */
[----:B------:R-:W-:Y:S01]  /*5800*/  UIADD3 UR32, UR24, 0x100, URZ ;  /* 0x0000010018207890 */ /* 0x000fe2000fffe03f */
[----:B------:R-:W-:Y:S01]  /*5810*/  VIADD R22, R22, 0x80 ;  /* 0x0000008016167836 */ /* 0x000fe20000000000 */
[----:B------:R-:W-:Y:S01]  /*5820*/  UIADD3 UR24, UR24, 0x4100, URZ ;  /* 0x0000410018187890 */ /* 0x000fe2000fffe03f */
[----:B------:R-:W-:Y:S01]  /*5830*/  UMOV UR22, 0x0 ;  /* 0x0000000000167882 */ /* 0x000fe20000000000 */
[----:B------:R-:W-:Y:S01]  /*5840*/  UMOV UR23, 0x10000000 ;  /* 0x1000000000177882 */ /* 0x000fe20000000000 */
[----:B------:R-:W-:Y:S01]  /*5850*/  ISETP.NE.AND P0, PT, R6, 0x5, PT ;  /* 0x000000050600780c */ /* 0x000fe20003f05270 */
[----:B------:R-:W-:Y:S01]  /*5860*/  UMOV UR25, UR33 ;  /* 0x0000002100197c82 */ /* 0x000fe20008000000 */
[----:B------:R-:W-:Y:S01]  /*5870*/  UMOV UR28, UR36 ;  /* 0x00000024001c7c82 */ /* 0x000fe20008000000 */
[----:B------:R-:W-:-:S02]  /*5880*/  UMOV UR27, UR35 ;  /* 0x00000023001b7c82 */ /* 0x000fc40008000000 */
[----:B------:R-:W-:Y:S01]  /*5890*/  UIADD3 UR16, UR8, 0x28100, URZ ;  /* 0x0002810008107890 */ /* 0x000fe2000fffe03f */
[----:B------:R0:W-:Y:S01]  /*58a0*/  UTMALDG.3D [UR32], [UR14], desc[UR22] ;  /* 0x000016200e0075b4 */ /* 0x0001e20008011000 */
[----:B------:R-:W-:Y:S01]  /*58b0*/  UIADD3 UR8, UR8, 0x2a100, URZ ;  /* 0x0002a10008087890 */ /* 0x000fe2000fffe03f */
[----:B------:R-:W-:Y:S01]  /*58c0*/  SEL R14, RZ, 0x1, P0 ;  /* 0x00000001ff0e7807 */ /* 0x000fe20000000000 */
[----:B------:R-:W-:Y:S01]  /*58d0*/  UMOV UR7, 0x30000 ;  /* 0x0003000000077882 */ /* 0x000fe20000000000 */
[----:B------:R-:W-:Y:S01]  /*58e0*/  UMOV UR17, UR33 ;  /* 0x0000002100117c82 */ /* 0x000fe20008000000 */
[----:B------:R-:W-:Y:S01]  /*58f0*/  UMOV UR18, UR34 ;  /* 0x0000002200127c82 */ /* 0x000fe20008000000 */
[----:B------:R-:W-:Y:S01]  /*5900*/  UMOV UR20, UR36 ;  /* 0x0000002400147c82 */ /* 0x000fe20008000000 */
[----:B------:R-:W-:Y:S01]  /*5910*/  UMOV UR9, UR33 ;  /* 0x0000002100097c82 */ /* 0x000fe20008000000 */
[----:B------:R-:W-:Y:S01]  /*5920*/  UMOV UR11, UR19 ;  /* 0x00000013000b7c82 */ /* 0x000fe20008000000 */
[----:B------:R-:W-:Y:S01]  /*5930*/  UMOV UR12, UR36 ;  /* 0x00000024000c7c82 */ /* 0x000fe20008000000 */
[----:B------:R0:W-:Y:S01]  /*5940*/  UTMALDG.3D [UR24], [UR14], desc[UR22] ;  /* 0x000016180e0075b4 */ /* 0x0001e20008011000 */
[----:B------:R-:W-:Y:S01]  /*5950*/  UMOV UR10, UR26 ;  /* 0x0000001a000a7c82 */ /* 0x000fe20008000000 */
[----:B------:R-:W-:-:S02]  /*5960*/  LOP3.LUT R5, R5, R14, RZ, 0x3c, !PT ;  /* 0x0000000e05057212 */ /* 0x000fc400078e3cff */
[----:B------:R-:W-:Y:S01]  /*5970*/  SEL R6, R6, RZ, P0 ;  /* 0x000000ff06067207 */ /* 0x000fe20000000000 */
[----:B------:R0:W-:Y:S01]  /*5980*/  UTMALDG.3D.MULTICAST [UR16], [UR42], UR7, desc[UR22] ;  /* 0x000016102a0073b4 */ /* 0x0001e20008011807 */
[----:B------:R0:W-:Y:S02]  /*5990*/  UTMALDG.3D.MULTICAST [UR8], [UR42], UR7, desc[UR22] ;  /* 0x000016082a0073b4 */ /* 0x0001e40008011807 */
[----:B0-----:R-:W-:Y:S05]  /*59a0*/  @P1 BRA `(.L_x_108) ;  /* 0xfffffffc00141947 */ /* 0x001fea000383ffff */
.L_x_105:
[----:B------:R-:W-:Y:S05]  /*59b0*/  BSYNC B1 ;  /* 0x0000000000017941 */ /* 0x000fea0003800000 */
.L_x_104:
[----:B------:R-:W-:Y:S01]  /*59c0*/  LOP3.LUT P1, RZ, R10, 0xff, RZ, 0xc0, !PT ;  /* 0x000000ff0aff7812 */ /* 0x000fe2000782c0ff */
[C---:B------:R-:W-:Y:S01]  /*59d0*/  IMAD.IADD R7, R11.reuse, 0x1, R8 ;  /* 0x000000010b077824 */ /* 0x040fe200078e0208 */
[----:B------:R-:W-:Y:S01]  /*59e0*/  ULDC.64 UR8, c[0x0][0x650] ;  /* 0x0001940000087ab9 */ /* 0x000fe20000000a00 */
[----:B------:R-:W-:Y:S01]  /*59f0*/  ISETP.GE.U32.AND P2, PT, R11, 0x5, PT ;  /* 0x000000050b00780c */ /* 0x000fe20003f46070 */
[----:B------:R-:W-:Y:S01]  /*5a00*/  BSSY B1, `(.L_x_109) ;  /* 0x000006c000017945 */ /* 0x000fe20003800000 */
[----:B------:R-:W-:Y:S01]  /*5a10*/  IMAD.MOV.U32 R20, RZ, RZ, -0x1 ;  /* 0xffffffffff147424 */ /* 0x000fe200078e00ff */
[----:B------:R-:W-:Y:S01]  /*5a20*/  ISETP.GT.U32.AND P0, PT, R7, 0x4, PT ;  /* 0x000000040700780c */ /* 0x000fe20003f04070 */
[----:B------:R-:W-:Y:S01]  /*5a30*/  IMAD.MOV.U32 R21, RZ, RZ, -0x1 ;  /* 0xffffffffff157424 */ /* 0x000fe200078e00ff */
[----:B------:R-:W-:Y:S02]  /*5a40*/  PRMT R10, RZ, 0x7610, R10 ;  /* 0x00007610ff0a7816 */ /* 0x000fe4000000000a */
[----:B------:R-:W-:-:S03]  /*5a50*/  ISETP.LT.U32.AND P0, PT, R11, 0x5, P0 ;  /* 0x000000050b00780c */ /* 0x000fc60000701070 */
[----:B------:R-:W0:Y:S01]  /*5a60*/  @P1 S2R R5, SR_CgaCtaId ;  /* 0x0000000000051919 */ /* 0x000e220000008800 */
[----:B------:R-:W-:-:S04]  /*5a70*/  @P1 MOV R4, 0x400 ;  /* 0x0000040000041802 */ /* 0x000fc80000000f00 */
[----:B0-----:R-:W-:Y:S01]  /*5a80*/  @P1 LEA R6, R5, R4, 0x18 ;  /* 0x0000000405061211 */ /* 0x001fe200078ec0ff */
[----:B------:R-:W-:Y:S01]  /*5a90*/  IMAD.WIDE.U32 R4, R7, -0x33333333, RZ ;  /* 0xcccccccd07047825 */ /* 0x000fe200078e00ff */
[----:B------:R-:W-:Y:S02]  /*5aa0*/  SEL R4, RZ, 0x1, !P0 ;  /* 0x00000001ff047807 */ /* 0x000fe40004000000 */
[----:B------:R0:W-:Y:S01]  /*5ab0*/  @P1 SYNCS.ARRIVE.TRANS64.A1T0 RZ, [R6+URZ+0x68], RZ ;  /* 0x000068ff06ff19a7 */ /* 0x0001e2000810003f */
[----:B------:R-:W-:Y:S02]  /*5ac0*/  IADD3 R16, P1, R16, UR38, RZ ;  /* 0x0000002610107c10 */ /* 0x000fe4000ff3e0ff */
[----:B------:R-:W-:Y:S02]  /*5ad0*/  LOP3.LUT R3, R3, R4, RZ, 0x3c, !PT ;  /* 0x0000000403037212 */ /* 0x000fe400078e3cff */
[----:B------:R-:W-:Y:S02]  /*5ae0*/  IADD3.X R17, R17, UR41, RZ, P1, !PT ;  /* 0x0000002911117c10 */ /* 0x000fe40008ffe4ff */
[----:B------:R-:W-:-:S02]  /*5af0*/  ISETP.GE.U32.AND P0, PT, R16, UR8, PT ;  /* 0x0000000810007c0c */ /* 0x000fc4000bf06070 */
[----:B0-----:R-:W-:Y:S02]  /*5b00*/  SHF.R.U32.HI R6, RZ, 0x2, R5 ;  /* 0x00000002ff067819 */ /* 0x001fe40000011605 */
[----:B------:R-:W-:Y:S02]  /*5b10*/  ISETP.GE.U32.AND.EX P0, PT, R17, UR9, PT, P0 ;  /* 0x0000000911007c0c */ /* 0x000fe4000bf06100 */
[----:B------:R-:W-:Y:S01]  /*5b20*/  @P2 LOP3.LUT R3, R3, 0x1, R6, 0x78, !PT ;  /* 0x0000000103032812 */ /* 0x000fe200078e7806 */
[----:B------:R-:W-:Y:S01]  /*5b30*/  IMAD R8, R6, -0x5, R7 ;  /* 0xfffffffb06087824 */ /* 0x000fe200078e0207 */
[----:B------:R-:W-:Y:S01]  /*5b40*/  PRMT R4, RZ, 0x7610, R4 ;  /* 0x00007610ff047816 */ /* 0x000fe20000000004 */
[----:B------:R-:W-:-:S08]  /*5b50*/  IMAD.MOV.U32 R7, RZ, RZ, -0x1 ;  /* 0xffffffffff077424 */ /* 0x000fd000078e00ff */
[----:B------:R-:W-:Y:S05]  /*5b60*/  @P0 BRA `(.L_x_110) ;  /* 0x0000000400540947 */ /* 0x000fea0003800000 */
[----:B------:R-:W0:Y:S01]  /*5b70*/  S2R R15, SR_CTAID.X ;  /* 0x00000000000f7919 */ /* 0x000e220000002500 */
[----:B------:R-:W-:Y:S01]  /*5b80*/  ULDC.64 UR8, c[0x0][0x628] ;  /* 0x00018a0000087ab9 */ /* 0x000fe20000000a00 */
[----:B------:R-:W-:Y:S01]  /*5b90*/  ULDC UR10, c[0x0][0x630] ;  /* 0x00018c00000a7ab9 */ /* 0x000fe20000000800 */
[----:B------:R-:W-:Y:S01]  /*5ba0*/  ISETP.NE.U32.AND P0, PT, RZ, UR8, PT ;  /* 0x00000008ff007c0c */ /* 0x000fe2000bf05070 */
[----:B------:R-:W1:Y:S01]  /*5bb0*/  S2R R20, SR_CTAID.Y ;  /* 0x0000000000147919 */ /* 0x000e620000002600 */
[----:B------:R-:W-:Y:S01]  /*5bc0*/  ULDC UR11, c[0x0][0x150] ;  /* 0x00005400000b7ab9 */ /* 0x000fe20000000800 */
[----:B------:R-:W-:Y:S01]  /*5bd0*/  IMAD.MOV.U32 R4, RZ, RZ, R16 ;  /* 0x000000ffff047224 */ /* 0x000fe200078e0010 */
[----:B------:R-:W-:Y:S01]  /*5be0*/  ISETP.NE.AND.EX P0, PT, RZ, UR9, PT, P0 ;  /* 0x00000009ff007c0c */ /* 0x000fe2000bf05300 */
[----:B------:R-:W-:Y:S01]  /*5bf0*/  IMAD.MOV.U32 R5, RZ, RZ, R17 ;  /* 0x000000ffff057224 */ /* 0x000fe200078e0011 */
[----:B0-----:R-:W-:-:S11]  /*5c00*/  I2FP.F32.U32 R22, R15 ;  /* 0x0000000f00167245 */ /* 0x001fd60000201000 */
[----:B------:R-:W-:Y:S05]  /*5c10*/  @!P0 BRA `(.L_x_111) ;  /* 0x0000000000288947 */ /* 0x000fea0003800000 */
[----:B------:R-:W-:Y:S02]  /*5c20*/  ULDC UR7, c[0x0][0x634] ;  /* 0x00018d0000077ab9 */ /* 0x000fe40000000800 */
[----:B------:R-:W-:-:S05]  /*5c30*/  IADD3 R5, P0, R16, UR7, RZ ;  /* 0x0000000710057c10 */ /* 0x000fca000ff1e0ff */
[----:B------:R-:W-:-:S04]  /*5c40*/  IMAD.X R21, RZ, RZ, R17, P0 ;  /* 0x000000ffff157224 */ /* 0x000fc800000e0611 */
[----:B------:R-:W-:-:S04]  /*5c50*/  IMAD.WIDE.U32 R6, R21, UR8, RZ ;  /* 0x0000000815067c25 */ /* 0x000fc8000f8e00ff */
[----:B------:R-:W-:-:S04]  /*5c60*/  IMAD.WIDE.U32 R6, P0, R5, UR9, R6 ;  /* 0x0000000905067c25 */ /* 0x000fc8000f800006 */
[----:B------:R-:W-:-:S04]  /*5c70*/  IMAD.WIDE.U32 R4, R5, UR8, RZ ;  /* 0x0000000805047c25 */ /* 0x000fc8000f8e00ff */
[----:B------:R-:W-:Y:S01]  /*5c80*/  IMAD.MOV.U32 R4, RZ, RZ, R7 ;  /* 0x000000ffff047224 */ /* 0x000fe200078e0007 */
[----:B------:R-:W-:Y:S01]  /*5c90*/  IADD3 RZ, P1, R5, R6, RZ ;  /* 0x0000000605ff7210 */ /* 0x000fe20007f3e0ff */
[----:B------:R-:W-:-:S04]  /*5ca0*/  IMAD.X R5, RZ, RZ, RZ, P0 ;  /* 0x000000ffff057224 */ /* 0x000fc800000e06ff */
[----:B------:R-:W-:-:S08]  /*5cb0*/  IMAD.WIDE.U32.X R4, R21, UR9, R4, P1 ;  /* 0x0000000915047c25 */ /* 0x000fd000088e0404 */
.L_x_111:
[--C-:B------:R-:W-:Y:S01]  /*5cc0*/  SHF.R.U64 R14, R4, UR10, R5.reuse ;  /* 0x0000000a040e7c19 */ /* 0x100fe20008001205 */
[----:B------:R-:W-:Y:S01]  /*5cd0*/  FMUL R22, R22, UR11 ;  /* 0x0000000b16167c20 */ /* 0x000fe20008400000 */
[----:B------:R-:W-:Y:S01]  /*5ce0*/  SHF.R.U32.HI R4, RZ, UR10, R5 ;  /* 0x0000000aff047c19 */ /* 0x000fe20008011605 */
[----:B------:R-:W0:Y:S01]  /*5cf0*/  LDC R6, c[0x0][0x144] ;  /* 0x00005100ff067b82 */ /* 0x000e220000000800 */
[----:B------:R-:W-:Y:S01]  /*5d00*/  IADD3 R5, P0, RZ, -R14, RZ ;  /* 0x8000000eff057210 */ /* 0x000fe20007f1e0ff */
[----:B------:R-:W-:Y:S01]  /*5d10*/  ULDC UR7, c[0x0][0x154] ;  /* 0x0000550000077ab9 */ /* 0x000fe20000000800 */
[----:B-1----:R-:W-:Y:S01]  /*5d20*/  I2FP.F32.U32 R7, R20 ;  /* 0x0000001400077245 */ /* 0x002fe20000201000 */
[----:B------:R-:W1:Y:S01]  /*5d30*/  F2I.U32.TRUNC.NTZ R22, R22 ;  /* 0x0000001600167305 */ /* 0x000e62000020f000 */
[----:B------:R-:W-:Y:S01]  /*5d40*/  ULDC.64 UR8, c[0x0][0x620] ;  /* 0x0001880000087ab9 */ /* 0x000fe20000000a00 */
[----:B------:R-:W-:Y:S01]  /*5d50*/  IMAD.X R4, RZ, RZ, ~R4, P0 ;  /* 0x000000ffff047224 */ /* 0x000fe200000e0e04 */
[----:B------:R-:W-:Y:S01]  /*5d60*/  ISETP.NE.AND P2, PT, R2, 0x1, PT ;  /* 0x000000010200780c */ /* 0x000fe20003f45270 */
[----:B------:R-:W-:Y:S01]  /*5d70*/  FMUL R23, R7, UR7 ;  /* 0x0000000707177c20 */ /* 0x000fe20008400000 */
[----:B------:R-:W2:Y:S01]  /*5d80*/  LDC R25, c[0x0][0x148] ;  /* 0x00005200ff197b82 */ /* 0x000ea20000000800 */
[----:B------:R-:W-:Y:S01]  /*5d90*/  IMAD R4, R4, UR8, RZ ;  /* 0x0000000804047c24 */ /* 0x000fe2000f8e02ff */
[----:B------:R-:W-:-:S03]  /*5da0*/  ULDC UR7, c[0x0][0x618] ;  /* 0x0001860000077ab9 */ /* 0x000fc60000000800 */
[----:B------:R-:W3:Y:S01]  /*5db0*/  F2I.U32.TRUNC.NTZ R23, R23 ;  /* 0x0000001700177305 */ /* 0x000ee2000020f000 */
[C---:B------:R-:W-:Y:S02]  /*5dc0*/  IMAD R7, R5.reuse, UR9, R4 ;  /* 0x0000000905077c24 */ /* 0x040fe4000f8e0204 */
[----:B------:R-:W-:Y:S01]  /*5dd0*/  IMAD.WIDE.U32 R4, R5, UR8, R16 ;  /* 0x0000000805047c25 */ /* 0x000fe2000f8e0010 */
[----:B------:R-:W-:Y:S02]  /*5de0*/  ULDC.64 UR8, c[0x0][0x640] ;  /* 0x0001900000087ab9 */ /* 0x000fe40000000a00 */
[----:B------:R-:W-:Y:S01]  /*5df0*/  ISETP.NE.U32.AND P0, PT, RZ, UR8, PT ;  /* 0x00000008ff007c0c */ /* 0x000fe2000bf05070 */
[----:B------:R-:W-:Y:S02]  /*5e00*/  IMAD.IADD R5, R5, 0x1, R7 ;  /* 0x0000000105057824 */ /* 0x000fe400078e0207 */
[----:B-1----:R-:W-:Y:S01]  /*5e10*/  IMAD.MOV R22, RZ, RZ, -R22 ;  /* 0x000000ffff167224 */ /* 0x002fe200078e0a16 */
[----:B------:R-:W-:-:S02]  /*5e20*/  ISETP.NE.AND.EX P0, PT, RZ, UR9, PT, P0 ;  /* 0x00000009ff007c0c */ /* 0x000fc4000bf05300 */
[----:B------:R-:W-:Y:S01]  /*5e30*/  SHF.R.U64 R21, R4, UR7, R5 ;  /* 0x0000000704157c19 */ /* 0x000fe20008001205 */
[----:B0-----:R-:W-:Y:S01]  /*5e40*/  IMAD R15, R6, R22, R15 ;  /* 0x00000016060f7224 */ /* 0x001fe200078e020f */
[----:B------:R-:W-:Y:S01]  /*5e50*/  SHF.R.U32.HI R4, RZ, UR7, R5 ;  /* 0x00000007ff047c19 */ /* 0x000fe20008011605 */
[----:B------:R-:W-:Y:S01]  /*5e60*/  ULDC UR7, c[0x0][0x608] ;  /* 0x0001820000077ab9 */ /* 0x000fe20000000800 */
[----:B---3--:R-:W-:Y:S02]  /*5e70*/  IMAD.MOV R6, RZ, RZ, -R23 ;  /* 0x000000ffff067224 */ /* 0x008fe400078e0a17 */
[--C-:B------:R-:W-:Y:S02]  /*5e80*/  SHF.R.U64 R22, R21, UR7, R4.reuse ;  /* 0x0000000715167c19 */ /* 0x100fe40008001204 */
[----:B------:R-:W-:Y:S01]  /*5e90*/  SHF.R.U32.HI R5, RZ, UR7, R4 ;  /* 0x00000007ff057c19 */ /* 0x000fe20008011604 */
[----:B------:R-:W-:Y:S01]  /*5ea0*/  ULDC UR7, c[0x0][0x658] ;  /* 0x0001960000077ab9 */ /* 0x000fe20000000800 */
[----:B--2---:R-:W-:-:S02]  /*5eb0*/  @P2 IMAD R15, R25, R6, R20 ;  /* 0x00000006190f2224 */ /* 0x004fc400078e0214 */
[--C-:B------:R-:W-:Y:S02]  /*5ec0*/  SHF.R.U64 R20, R22, UR7, R5.reuse ;  /* 0x0000000716147c19 */ /* 0x100fe40008001205 */
[----:B------:R-:W-:-:S03]  /*5ed0*/  SHF.R.U32.HI R23, RZ, UR7, R5 ;  /* 0x00000007ff177c19 */ /* 0x000fc60008011605 */
[----:B------:R-:W-:Y:S02]  /*5ee0*/  IMAD.MOV.U32 R6, RZ, RZ, R20 ;  /* 0x000000ffff067224 */ /* 0x000fe400078e0014 */
[----:B------:R-:W-:Y:S01]  /*5ef0*/  IMAD.MOV.U32 R5, RZ, RZ, R23 ;  /* 0x000000ffff057224 */ /* 0x000fe200078e0017 */
[----:B------:R-:W-:Y:S06]  /*5f00*/  @!P0 BRA `(.L_x_112) ;  /* 0x00000000002c8947 */ /* 0x000fec0003800000 */
        /* <DEDUP_REMOVED lines=9> */
[----:B------:R-:W-:-:S04]  /*5fa0*/  IMAD.WIDE.U32.X R4, R23, UR9, R4, P1 ;  /* 0x0000000917047c25 */ /* 0x000fc800088e0404 */
[----:B------:R-:W-:-:S07]  /*5fb0*/  IMAD.MOV.U32 R6, RZ, RZ, R4 ;  /* 0x000000ffff067224 */ /* 0x000fce00078e0004 */
.L_x_112:
[----:B------:R-:W-:Y:S01]  /*5fc0*/  ULDC UR7, c[0x0][0x648] ;  /* 0x0001920000077ab9 */ /* 0x000fe20000000800 */
[----:B------:R-:W-:Y:S01]  /*5fd0*/  LOP3.LUT R4, R22, UR6, RZ, 0xc0, !PT ;  /* 0x0000000616047c12 */ /* 0x000fe2000f8ec0ff */
[----:B------:R-:W-:Y:S01]  /*5fe0*/  ULDC UR8, c[0x0][0x610] ;  /* 0x0001840000087ab9 */ /* 0x000fe20000000800 */
[----:B------:R-:W-:Y:S01]  /*5ff0*/  SHF.R.U64 R5, R6, UR7, R5 ;  /* 0x0000000706057c19 */ /* 0x000fe20008001205 */
[----:B------:R-:W-:Y:S01]  /*6000*/  ULDC UR7, c[0x0][0x638] ;  /* 0x00018e0000077ab9 */ /* 0x000fe20000000800 */
[----:B------:R-:W-:-:S03]  /*6010*/  LOP3.LUT R21, R21, UR4, RZ, 0xc0, !PT ;  /* 0x0000000415157c12 */ /* 0x000fc6000f8ec0ff */
[----:B------:R-:W-:Y:S02]  /*6020*/  IMAD.MOV R7, RZ, RZ, -R5 ;  /* 0x000000ffff077224 */ /* 0x000fe400078e0a05 */
[----:B------:R-:W-:Y:S02]  /*6030*/  IMAD R4, R5, UR5, R4 ;  /* 0x0000000505047c24 */ /* 0x000fe4000f8e0204 */
[----:B------:R-:W-:Y:S01]  /*6040*/  IMAD R20, R7, UR7, R20 ;  /* 0x0000000707147c24 */ /* 0x000fe2000f8e0214 */
[----:B------:R-:W-:Y:S01]  /*6050*/  ULDC UR7, c[0x0][0x600] ;  /* 0x0001800000077ab9 */ /* 0x000fe20000000800 */
[----:B------:R-:W-:Y:S02]  /*6060*/  IMAD R15, R4, UR8, R15 ;  /* 0x00000008040f7c24 */ /* 0x000fe4000f8e020f */
[----:B------:R-:W-:Y:S02]  /*6070*/  IMAD R20, R20, UR7, R21 ;  /* 0x0000000714147c24 */ /* 0x000fe4000f8e0215 */
[----:B------:R-:W-:-:S02]  /*6080*/  IMAD.MOV.U32 R4, RZ, RZ, 0x1 ;  /* 0x00000001ff047424 */ /* 0x000fc400078e00ff */
[----:B------:R-:W-:Y:S01]  /*6090*/  IMAD.MOV.U32 R7, RZ, RZ, R14 ;  /* 0x000000ffff077224 */ /* 0x000fe200078e000e */
[----:B------:R-:W-:Y:S02]  /*60a0*/  SEL R21, R20, R15, !P2 ;  /* 0x0000000f14157207 */ /* 0x000fe40005000000 */
[----:B------:R-:W-:-:S07]  /*60b0*/  SEL R20, R15, R20, !P2 ;  /* 0x000000140f147207 */ /* 0x000fce0005000000 */
.L_x_110:
[----:B------:R-:W-:Y:S05]  /*60c0*/  BSYNC B1 ;  /* 0x0000000000017941 */ /* 0x000fea0003800000 */
.L_x_109:
[----:B------:R-:W-:-:S13]  /*60d0*/  LOP3.LUT P0, RZ, R4, 0xff, RZ, 0xc0, !PT ;  /* 0x000000ff04ff7812 */ /* 0x000fda000780c0ff */
[----:B------:R-:W-:Y:S05]  /*60e0*/  @P0 BRA `(.L_x_113) ;  /* 0xfffffff400100947 */ /* 0x000fea000383ffff */
[----:B------:R-:W-:Y:S05]  /*60f0*/  BSYNC B0 ;  /* 0x0000000000007941 */ /* 0x000fea0003800000 */
.L_x_102:
[----:B------:R-:W-:-:S03]  /*6100*/  UMOV UR7, 0xffffffff ;  /* 0xffffffff00077882 */ /* 0x000fc60000000000 */
[----:B------:R-:W-:Y:S05]  /*6110*/  BRA.DIV UR7, `(.L_x_114) ;  /* 0x0000000607387947 */ /* 0x000fea000b800000 */
[----:B------:R-:W-:-:S13]  /*6120*/  ELECT P6, URZ, PT ;  /* 0x00000000003f782f */ /* 0x000fda00038c0000 */
.L_x_129:
[----:B------:R-:W-:Y:S04]  /*6130*/  BSSY B0, `(.L_x_115) ;  /* 0x0000034000007945 */ /* 0x000fe80003800000 */
[----:B------:R-:W-:Y:S05]  /*6140*/  @!P6 BRA `(.L_x_116) ;  /* 0x0000000000c8e947 */ /* 0x000fea0003800000 */
[----:B------:R-:W-:-:S04]  /*6150*/  LOP3.LUT R18, R18, 0x2, RZ, 0xfc, !PT ;  /* 0x0000000212127812 */ /* 0x000fc800078efcff */
[----:B------:R-:W-:-:S13]  /*6160*/  ISETP.NE.AND P0, PT, R18, 0x3, PT ;  /* 0x000000031200780c */ /* 0x000fda0003f05270 */
[----:B------:R-:W-:Y:S05]  /*6170*/  @!P0 BRA `(.L_x_117) ;  /* 0x0000000000048947 */ /* 0x000fea0003800000 */
[----:B------:R-:W-:Y:S01]  /*6180*/  BPT.TRAP 0x1 ;  /* 0x000000040000795c */ /* 0x000fe20000300000 */
.L_x_117:
[----:B------:R-:W0:Y:S01]  /*6190*/  S2R R5, SR_CgaCtaId ;  /* 0x0000000000057919 */ /* 0x000e220000008800 */
[----:B------:R-:W-:Y:S02]  /*61a0*/  MOV R0, 0x400 ;  /* 0x0000040000007802 */ /* 0x000fe40000000f00 */
[----:B------:R-:W-:Y:S02]  /*61b0*/  SHF.L.U32 R2, R3, 0x1f, RZ ;  /* 0x0000001f03027819 */ /* 0x000fe400000006ff */
[----:B0-----:R-:W-:-:S05]  /*61c0*/  LEA R5, R5, R0, 0x18 ;  /* 0x0000000005057211 */ /* 0x001fca00078ec0ff */
[----:B------:R-:W-:-:S04]  /*61d0*/  VIADD R5, R5, 0x28 ;  /* 0x0000002805057836 */ /* 0x000fc80000000000 */
[C---:B------:R-:W-:Y:S02]  /*61e0*/  IMAD R7, R8.reuse, 0x8, R5 ;  /* 0x0000000808077824 */ /* 0x040fe400078e0205 */
[----:B------:R-:W-:Y:S02]  /*61f0*/  VIADD R8, R8, 0x1 ;  /* 0x0000000108087836 */ /* 0x000fe40000000000 */
[----:B------:R-:W0:Y:S03]  /*6200*/  SYNCS.PHASECHK.TRANS64.TRYWAIT P0, [R7+URZ], R2 ;  /* 0x00000002070075a7 */ /* 0x000e26000800017f */
[----:B------:R-:W-:-:S04]  /*6210*/  ISETP.NE.AND P1, PT, R8, 0x5, PT ;  /* 0x000000050800780c */ /* 0x000fc80003f25270 */
[----:B------:R-:W-:Y:S02]  /*6220*/  SEL R0, RZ, 0x1, P1 ;  /* 0x00000001ff007807 */ /* 0x000fe40000800000 */
[----:B------:R-:W-:Y:S02]  /*6230*/  SEL R8, R8, RZ, P1 ;  /* 0x000000ff08087207 */ /* 0x000fe40000800000 */
[----:B------:R-:W-:-:S03]  /*6240*/  LOP3.LUT R9, R3, R0, RZ, 0x3c, !PT ;  /* 0x0000000003097212 */ /* 0x000fc600078e3cff */
[----:B------:R-:W-:Y:S01]  /*6250*/  IMAD R6, R8, 0x8, R5 ;  /* 0x0000000808067824 */ /* 0x000fe200078e0205 */
[----:B------:R-:W-:Y:S01]  /*6260*/  SHF.L.U32 R3, R9, 0x1f, RZ ;  /* 0x0000001f09037819 */ /* 0x000fe200000006ff */
[----:B0-----:R-:W-:Y:S06]  /*6270*/  @!P0 BRA `(.L_x_118) ;  /* 0x0000000400008947 */ /* 0x001fec0003800000 */
.L_x_130:
[----:B------:R-:W1:Y:S01]  /*6280*/  SYNCS.PHASECHK.TRANS64.TRYWAIT P0, [R6+URZ], R3 ;  /* 0x00000003060075a7 */ /* 0x000e62000800017f */
[----:B------:R-:W-:-:S05]  /*6290*/  VIADD R0, R8, 0x1 ;  /* 0x0000000108007836 */ /* 0x000fca0000000000 */
[----:B------:R-:W-:-:S04]  /*62a0*/  ISETP.NE.AND P1, PT, R0, 0x5, PT ;  /* 0x000000050000780c */ /* 0x000fc80003f25270 */
[----:B0-----:R-:W-:Y:S02]  /*62b0*/  SEL R2, RZ, 0x1, P1 ;  /* 0x00000001ff027807 */ /* 0x001fe40000800000 */
[----:B------:R-:W-:Y:S02]  /*62c0*/  SEL R0, R0, RZ, P1 ;  /* 0x000000ff00007207 */ /* 0x000fe40000800000 */
[----:B------:R-:W-:-:S03]  /*62d0*/  LOP3.LUT R9, R9, R2, RZ, 0x3c, !PT ;  /* 0x0000000209097212 */ /* 0x000fc600078e3cff */
[----:B------:R-:W-:Y:S01]  /*62e0*/  IMAD R7, R0, 0x8, R5 ;  /* 0x0000000800077824 */ /* 0x000fe200078e0205 */
[----:B------:R-:W-:Y:S01]  /*62f0*/  SHF.L.U32 R4, R9, 0x1f, RZ ;  /* 0x0000001f09047819 */ /* 0x000fe200000006ff */
[----:B-1----:R-:W-:Y:S06]  /*6300*/  @!P0 BRA `(.L_x_119) ;  /* 0x0000000000f08947 */ /* 0x002fec0003800000 */
.L_x_131:
[----:B------:R-:W1:Y:S01]  /*6310*/  SYNCS.PHASECHK.TRANS64.TRYWAIT P0, [R7+URZ], R4 ;  /* 0x00000004070075a7 */ /* 0x000e62000800017f */
[----:B------:R-:W-:-:S05]  /*6320*/  VIADD R0, R0, 0x1 ;  /* 0x0000000100007836 */ /* 0x000fca0000000000 */
[----:B------:R-:W-:-:S04]  /*6330*/  ISETP.NE.AND P1, PT, R0, 0x5, PT ;  /* 0x000000050000780c */ /* 0x000fc80003f25270 */
[----:B------:R-:W-:Y:S02]  /*6340*/  SEL R2, RZ, 0x1, P1 ;  /* 0x00000001ff027807 */ /* 0x000fe40000800000 */
[----:B------:R-:W-:Y:S02]  /*6350*/  SEL R0, R0, RZ, P1 ;  /* 0x000000ff00007207 */ /* 0x000fe40000800000 */
[----:B------:R-:W-:-:S03]  /*6360*/  LOP3.LUT R9, R9, R2, RZ, 0x3c, !PT ;  /* 0x0000000209097212 */ /* 0x000fc600078e3cff */
[----:B0-----:R-:W-:Y:S01]  /*6370*/  IMAD R6, R0, 0x8, R5 ;  /* 0x0000000800067824 */ /* 0x001fe200078e0205 */
[----:B------:R-:W-:Y:S01]  /*6380*/  SHF.L.U32 R3, R9, 0x1f, RZ ;  /* 0x0000001f09037819 */ /* 0x000fe200000006ff */
[----:B-1----:R-:W-:Y:S06]  /*6390*/  @!P0 BRA `(.L_x_120) ;  /* 0x0000000000e08947 */ /* 0x002fec0003800000 */
.L_x_132:
[----:B------:R-:W1:Y:S01]  /*63a0*/  SYNCS.PHASECHK.TRANS64.TRYWAIT P0, [R6+URZ], R3 ;  /* 0x00000003060075a7 */ /* 0x000e62000800017f */
[----:B------:R-:W-:-:S05]  /*63b0*/  VIADD R0, R0, 0x1 ;  /* 0x0000000100007836 */ /* 0x000fca0000000000 */
[----:B------:R-:W-:-:S04]  /*63c0*/  ISETP.NE.AND P1, PT, R0, 0x5, PT ;  /* 0x000000050000780c */ /* 0x000fc80003f25270 */
[----:B------:R-:W-:Y:S02]  /*63d0*/  SEL R2, RZ, 0x1, P1 ;  /* 0x00000001ff027807 */ /* 0x000fe40000800000 */
[----:B------:R-:W-:Y:S02]  /*63e0*/  SEL R0, R0, RZ, P1 ;  /* 0x000000ff00007207 */ /* 0x000fe40000800000 */
[----:B------:R-:W-:Y:S01]  /*63f0*/  LOP3.LUT R2, R9, R2, RZ, 0x3c, !PT ;  /* 0x0000000209027212 */ /* 0x000fe200078e3cff */
[----:B-1----:R-:W-:Y:S06]  /*6400*/  @!P0 BRA `(.L_x_121) ;  /* 0x0000000000d88947 */ /* 0x002fec0003800000 */
.L_x_133:
[----:B------:R-:W-:Y:S01]  /*6410*/  IMAD R5, R0, 0x8, R5 ;  /* 0x0000000800057824 */ /* 0x000fe200078e0205 */
[----:B------:R-:W-:-:S07]  /*6420*/  SHF.L.U32 R0, R2, 0x1f, RZ ;  /* 0x0000001f02007819 */ /* 0x000fce00000006ff */
.L_x_122:
[----:B--2---:R2:W3:Y:S02]  /*6430*/  SYNCS.PHASECHK.TRANS64.TRYWAIT P0, [R5+URZ], R0 ;  /* 0x00000000050075a7 */ /* 0x0044e4000800017f */
[----:B---3--:R-:W-:Y:S05]  /*6440*/  @!P0 NANOSLEEP.SYNCS 0x989680 ;  /* 0x009896800000895d */ /* 0x008fea0003900000 */
[----:B------:R-:W3:Y:S02]  /*6450*/  @!P0 SYNCS.PHASECHK.TRANS64 P0, [R5+URZ], R0 ;  /* 0x00000000050085a7 */ /* 0x000ee4000800007f */
[----:B---3--:R-:W-:Y:S05]  /*6460*/  @!P0 BRA `(.L_x_122) ;  /* 0xfffffffc00f08947 */ /* 0x008fea000383ffff */
.L_x_116:
[----:B------:R-:W-:Y:S05]  /*6470*/  BSYNC B0 ;  /* 0x0000000000007941 */ /* 0x000fea0003800000 */
.L_x_115:
[----:B------:R-:W-:Y:S05]  /*6480*/  EXIT ;  /* 0x000000000000794d */ /* 0x000fea0003800000 */
.L_x_21:
[----:B-1----:R1:W2:Y:S02]  /*6490*/  SYNCS.PHASECHK.TRANS64.TRYWAIT P1, [R3+URZ], R0 ;  /* 0x00000000030075a7 */ /* 0x0022a4000802017f */
[----:B--2---:R-:W-:Y:S05]  /*64a0*/  @!P1 NANOSLEEP.SYNCS 0x989680 ;  /* 0x009896800000995d */ /* 0x004fea0003900000 */
[----:B------:R-:W2:Y:S02]  /*64b0*/  @!P1 SYNCS.PHASECHK.TRANS64 P1, [R3+URZ], R0 ;  /* 0x00000000030095a7 */ /* 0x000ea4000802007f */
[----:B--2---:R-:W-:Y:S05]  /*64c0*/  @!P1 BRA `(.L_x_21) ;  /* 0xfffffffc00f09947 */ /* 0x004fea000383ffff */
[----:B------:R-:W-:Y:S05]  /*64d0*/  BRA `(.L_x_20) ;  /* 0xffffffb000bc7947 */ /* 0x000fea000383ffff */
.L_x_26:
[----:B-1----:R1:W2:Y:S02]  /*64e0*/  SYNCS.PHASECHK.TRANS64.TRYWAIT P1, [R5+URZ], R4 ;  /* 0x00000004050075a7 */ /* 0x0022a4000802017f */
[----:B--2---:R-:W-:Y:S05]  /*64f0*/  @!P1 NANOSLEEP.SYNCS 0x989680 ;  /* 0x009896800000995d */ /* 0x004fea0003900000 */
[----:B------:R-:W2:Y:S02]  /*6500*/  @!P1 SYNCS.PHASECHK.TRANS64 P1, [R5+URZ], R4 ;  /* 0x00000004050095a7 */ /* 0x000ea4000802007f */
[----:B--2---:R-:W-:Y:S05]  /*6510*/  @!P1 BRA `(.L_x_26) ;  /* 0xfffffffc00f09947 */ /* 0x004fea000383ffff */
[----:B------:R-:W-:Y:S05]  /*6520*/  BRA `(.L_x_25) ;  /* 0xffffffb800087947 */ /* 0x000fea000383ffff */
.L_x_103:
[----:B------:R-:W-:Y:S01]  /*6530*/  BSSY B1, `(.L_x_123) ;  /* 0x0000006000017945 */ /* 0x000fe20003800000 */
[----:B------:R-:W-:-:S07]  /*6540*/  IMAD.MOV.U32 R15, RZ, RZ, -0x1 ;  /* 0xffffffffff0f7424 */ /* 0x000fce00078e00ff */
[----:B------:R-:W-:Y:S05]  /*6550*/  WARPSYNC.COLLECTIVE R15, `(.L_x_124) ;  /* 0x000000000f0c7348 */ /* 0x000fea0003c00000 */
[----:B------:R-:W-:Y:S02]  /*6560*/  ELECT P6, UR62, PT ;  /* 0x00000000003e782f */ /* 0x000fe400038c0000 */
[----:B------:R-:W-:Y:S01]  /*6570*/  MOV R14, UR62 ;  /* 0x0000003e000e7c02 */ /* 0x000fe20008000f00 */
[----:B------:R-:W-:Y:S10]  /*6580*/  ENDCOLLECTIVE ;  /* 0x000000000000791b */ /* 0x000ff40003800000 */
.L_x_124:
[----:B------:R-:W-:Y:S05]  /*6590*/  BSYNC B1 ;  /* 0x0000000000017941 */ /* 0x000fea0003800000 */
.L_x_123:
[----:B------:R-:W-:Y:S05]  /*65a0*/  BRA `(.L_x_125) ;  /* 0xffffffec00ec7947 */ /* 0x000fea000383ffff */
.L_x_106:
[----:B-1----:R1:W2:Y:S02]  /*65b0*/  SYNCS.PHASECHK.TRANS64.TRYWAIT P0, [R23+URZ+0x28], R14 ;  /* 0x0000280e170075a7 */ /* 0x0022a4000800017f */
[----:B--2---:R-:W-:Y:S05]  /*65c0*/  @!P0 NANOSLEEP.SYNCS 0x989680 ;  /* 0x009896800000895d */ /* 0x004fea0003900000 */
[----:B------:R-:W2:Y:S02]  /*65d0*/  @!P0 SYNCS.PHASECHK.TRANS64 P0, [R23+URZ+0x28], R14 ;  /* 0x0000280e170085a7 */ /* 0x000ea4000800007f */
[----:B--2---:R-:W-:Y:S05]  /*65e0*/  @!P0 BRA `(.L_x_106) ;  /* 0xfffffffc00f08947 */ /* 0x004fea000383ffff */
[----:B------:R-:W-:Y:S05]  /*65f0*/  BRA `(.L_x_126) ;  /* 0xfffffff000247947 */ /* 0x000fea000383ffff */
.L_x_114:
[----:B------:R-:W-:Y:S01]  /*6600*/  BSSY B0, `(.L_x_127) ;  /* 0x0000006000007945 */ /* 0x000fe20003800000 */
[----:B------:R-:W-:-:S07]  /*6610*/  IMAD.MOV.U32 R15, RZ, RZ, -0x1 ;  /* 0xffffffffff0f7424 */ /* 0x000fce00078e00ff */
[----:B------:R-:W-:Y:S05]  /*6620*/  WARPSYNC.COLLECTIVE R15, `(.L_x_128) ;  /* 0x000000000f0c7348 */ /* 0x000fea0003c00000 */
[----:B------:R-:W-:Y:S02]  /*6630*/  ELECT P6, UR62, PT ;  /* 0x00000000003e782f */ /* 0x000fe400038c0000 */
[----:B------:R-:W-:Y:S01]  /*6640*/  MOV R14, UR62 ;  /* 0x0000003e000e7c02 */ /* 0x000fe20008000f00 */
[----:B------:R-:W-:Y:S10]  /*6650*/  ENDCOLLECTIVE ;  /* 0x000000000000791b */ /* 0x000ff40003800000 */
.L_x_128:
[----:B------:R-:W-:Y:S05]  /*6660*/  BSYNC B0 ;  /* 0x0000000000007941 */ /* 0x000fea0003800000 */
.L_x_127:
[----:B------:R-:W-:Y:S05]  /*6670*/  BRA `(.L_x_129) ;  /* 0xfffffff800ac7947 */ /* 0x000fea000383ffff */
.L_x_118:
[----:B0-----:R0:W1:Y:S02]  /*6680*/  SYNCS.PHASECHK.TRANS64.TRYWAIT P0, [R7+URZ], R2 ;  /* 0x00000002070075a7 */ /* 0x001064000800017f */
[----:B-1----:R-:W-:Y:S05]  /*6690*/  @!P0 NANOSLEEP.SYNCS 0x989680 ;  /* 0x009896800000895d */ /* 0x002fea0003900000 */
[----:B------:R-:W1:Y:S02]  /*66a0*/  @!P0 SYNCS.PHASECHK.TRANS64 P0, [R7+URZ], R2 ;  /* 0x00000002070085a7 */ /* 0x000e64000800007f */
[----:B-1----:R-:W-:Y:S05]  /*66b0*/  @!P0 BRA `(.L_x_118) ;  /* 0xfffffffc00f08947 */ /* 0x002fea000383ffff */
[----:B------:R-:W-:Y:S05]  /*66c0*/  BRA `(.L_x_130) ;  /* 0xfffffff800ec7947 */ /* 0x000fea000383ffff */
.L_x_119:
[----:B0-----:R0:W1:Y:S02]  /*66d0*/  SYNCS.PHASECHK.TRANS64.TRYWAIT P0, [R6+URZ], R3 ;  /* 0x00000003060075a7 */ /* 0x001064000800017f */
[----:B-1----:R-:W-:Y:S05]  /*66e0*/  @!P0 NANOSLEEP.SYNCS 0x989680 ;  /* 0x009896800000895d */ /* 0x002fea0003900000 */
[----:B------:R-:W1:Y:S02]  /*66f0*/  @!P0 SYNCS.PHASECHK.TRANS64 P0, [R6+URZ], R3 ;  /* 0x00000003060085a7 */ /* 0x000e64000800007f */
[----:B-1----:R-:W-:Y:S05]  /*6700*/  @!P0 BRA `(.L_x_119) ;  /* 0xfffffffc00f08947 */ /* 0x002fea000383ffff */
[----:B------:R-:W-:Y:S05]  /*6710*/  BRA `(.L_x_131) ;  /* 0xfffffff800fc7947 */ /* 0x000fea000383ffff */
.L_x_120:
[----:B0-----:R0:W1:Y:S02]  /*6720*/  SYNCS.PHASECHK.TRANS64.TRYWAIT P0, [R7+URZ], R4 ;  /* 0x00000004070075a7 */ /* 0x001064000800017f */
[----:B-1----:R-:W-:Y:S05]  /*6730*/  @!P0 NANOSLEEP.SYNCS 0x989680 ;  /* 0x009896800000895d */ /* 0x002fea0003900000 */
[----:B------:R-:W1:Y:S02]  /*6740*/  @!P0 SYNCS.PHASECHK.TRANS64 P0, [R7+URZ], R4 ;  /* 0x00000004070085a7 */ /* 0x000e64000800007f */
[----:B-1----:R-:W-:Y:S05]  /*6750*/  @!P0 BRA `(.L_x_120) ;  /* 0xfffffffc00f08947 */ /* 0x002fea000383ffff */
[----:B------:R-:W-:Y:S05]  /*6760*/  BRA `(.L_x_132) ;  /* 0xfffffffc000c7947 */ /* 0x000fea000383ffff */
.L_x_121:
[----:B-1----:R1:W2:Y:S02]  /*6770*/  SYNCS.PHASECHK.TRANS64.TRYWAIT P0, [R6+URZ], R3 ;  /* 0x00000003060075a7 */ /* 0x0022a4000800017f */
[----:B--2---:R-:W-:Y:S05]  /*6780*/  @!P0 NANOSLEEP.SYNCS 0x989680 ;  /* 0x009896800000895d */ /* 0x004fea0003900000 */
[----:B------:R-:W2:Y:S02]  /*6790*/  @!P0 SYNCS.PHASECHK.TRANS64 P0, [R6+URZ], R3 ;  /* 0x00000003060085a7 */ /* 0x000ea4000800007f */
[----:B--2---:R-:W-:Y:S05]  /*67a0*/  @!P0 BRA `(.L_x_121) ;  /* 0xfffffffc00f08947 */ /* 0x004fea000383ffff */
[----:B------:R-:W-:Y:S05]  /*67b0*/  BRA `(.L_x_133) ;  /* 0xfffffffc00147947 */ /* 0x000fea000383ffff */
.L_x_134:
[----:B------:R-:W-:-:S00]  /*67c0*/  BRA `(.L_x_134) ;  /* 0xfffffffc00fc7947 */ /* 0x000fc0000383ffff */
[----:B------:R-:W-:-:S00]  /*67d0*/  NOP ;  /* 0x0000000000007918 */ /* 0x000fc00000000000 */
        /* <DEDUP_REMOVED lines=10> */
.L_x_135:


//--------------------- .nv.global.init           --------------------------
	.section	.nv.global.init,"aw",@progbits
.nv.global.init:
	.type		$str$22,@object
	.size		$str$22,($str$23 - $str$22)
$str$22:
        /*0000*/ 	.byte	0x6b, 0x5f, 0x74, 0x69, 0x6c, 0x65, 0x5f, 0x63, 0x6f, 0x75, 0x6e, 0x74, 0x20, 0x3e, 0x3d, 0x20
        /*0010*/ 	.byte	0x31, 0x00
	.type		$str$23,@object
	.size		$str$23,(__unnamed_1 - $str$23)
$str$23:
        /*0012*/ 	.byte	0x2f, 0x74, 0x6d, 0x70, 0x2f, 0x63, 0x75, 0x74, 0x6c, 0x61, 0x73, 0x73, 0x5f, 0x73, 0x77, 0x65
        /*0022*/ 	.byte	0x65, 0x70, 0x5f, 0x73, 0x72, 0x63, 0x2f, 0x69, 0x6e, 0x63, 0x6c, 0x75, 0x64, 0x65, 0x2f, 0x63
        /*0032*/ 	.byte	0x75, 0x74, 0x6c, 0x61, 0x73, 0x73, 0x2f, 0x67, 0x65, 0x6d, 0x6d, 0x2f, 0x63, 0x6f, 0x6c, 0x6c
        /*0042*/ 	.byte	0x65, 0x63, 0x74, 0x69, 0x76, 0x65, 0x2f, 0x73, 0x6d, 0x39, 0x30, 0x5f, 0x6d, 0x6d, 0x61, 0x5f
        /*0052*/ 	.byte	0x74, 0x6d, 0x61, 0x5f, 0x67, 0x6d, 0x6d, 0x61, 0x5f, 0x73, 0x73, 0x5f, 0x77, 0x61, 0x72, 0x70
        /*0062*/ 	.byte	0x73, 0x70, 0x65, 0x63, 0x69, 0x61, 0x6c, 0x69, 0x7a, 0x65, 0x64, 0x2e, 0x68, 0x70, 0x70, 0x00
	.type		__unnamed_1,@object
	.size		__unnamed_1,(.L_0 - __unnamed_1)
__unnamed_1:
        /*0072*/ 	.byte	0x76, 0x6f, 0x69, 0x64, 0x20, 0x63, 0x75, 0x74, 0x6c, 0x61, 0x73, 0x73, 0x3a, 0x3a, 0x67, 0x65
        /* <DEDUP_REMOVED lines=180> */
        /*0bc2*/ 	.byte	0x79, 0x5d, 0x00
.L_0:


//--------------------- .nv.shared._ZN7cutlass13device_kernelINS_4gemm6kernel13GemmUniversalIN4cute5tupleIJiiiiEEENS1_10collective13CollectiveMmaINS1_34MainloopSm90TmaGmmaWarpSpecializedILi5ENS5_IJNS4_1CILi2EEENSA_ILi1EEESC_EEENS1_35KernelTmaWarpSpecializedCooperativeEEENS5_IJNSA_ILi128EEENSA_ILi64EEESG_EEENS_6half_tENS5_IJlSC_lEEESJ_SK_NS4_8TiledMMAINS4_8MMA_AtomIJNS4_4SM904GMMA25MMA_64x64x16_F32F16F16_SSILNSO_5MajorE0ELSQ_0ELNSO_7ScaleInE1ELSR_1EEEEEENS4_6LayoutISD_NS5_IJSC_NSA_ILi0EEESV_EEEEENS5_IJNS4_10UnderscoreESY_SY_EEEEENS4_13SM90_TMA_LOADENS4_14ComposedLayoutINS4_7SwizzleILi3ELi4ELi3EEENS4_18smem_ptr_flag_bitsILi16EEENSU_INS5_IJNSA_ILi8EEESH_EEENS5_IJSH_SC_EEEEEEEvNS4_8identityENS4_23SM90_TMA_LOAD_MULTICASTES1B_vS1C_EENS_8epilogue10collective6detail29Sm90TmaWarpSpecializedAdapterINS1G_15DefaultEpilogueISJ_SK_SK_NS1F_6thread17LinearCombinationISJ_Li1EffLNS1K_9ScaleType4KindE0ELNS_15FloatRoundStyleE2ESJ_EENS1_15EpilogueDefaultEEEEEvvEEEEvNT_6ParamsE --------------------------
	.section	.nv.shared._ZN7cutlass13device_kernelINS_4gemm6kernel13GemmUniversalIN4cute5tupleIJiiiiEEENS1_10collective13CollectiveMmaINS1_34MainloopSm90TmaGmmaWarpSpecializedILi5ENS5_IJNS4_1CILi2EEENSA_ILi1EEESC_EEENS1_35KernelTmaWarpSpecializedCooperativeEEENS5_IJNSA_ILi128EEENSA_ILi64EEESG_EEENS_6half_tENS5_IJlSC_lEEESJ_SK_NS4_8TiledMMAINS4_8MMA_AtomIJNS4_4SM904GMMA25MMA_64x64x16_F32F16F16_SSILNSO_5MajorE0ELSQ_0ELNSO_7ScaleInE1ELSR_1EEEEEENS4_6LayoutISD_NS5_IJSC_NSA_ILi0EEESV_EEEEENS5_IJNS4_10UnderscoreESY_SY_EEEEENS4_13SM90_TMA_LOADENS4_14ComposedLayoutINS4_7SwizzleILi3ELi4ELi3EEENS4_18smem_ptr_flag_bitsILi16EEENSU_INS5_IJNSA_ILi8EEESH_EEENS5_IJSH_SC_EEEEEEEvNS4_8identityENS4_23SM90_TMA_LOAD_MULTICASTES1B_vS1C_EENS_8epilogue10collective6detail29Sm90TmaWarpSpecializedAdapterINS1G_15DefaultEpilogueISJ_SK_SK_NS1F_6thread17LinearCombinationISJ_Li1EffLNS1K_9ScaleType4KindE0ELNS_15FloatRoundStyleE2ESJ_EENS1_15EpilogueDefaultEEEEEvvEEEEvNT_6ParamsE,"aw",@nobits
	.sectionflags	@""
	.align	16
	.zero		1024


//--------------------- .nv.shared.reserved.0     --------------------------
	.section	.nv.shared.reserved.0,"aw",@nobits
	.weak		__nv_reservedSMEM_offset_0_alias
	.size		__nv_reservedSMEM_offset_0_alias, 0, 0
	.other		__nv_reservedSMEM_offset_0_alias,@"STO_CUDA_RESERVED_SHARED STV_DEFAULT"
__nv_reservedSMEM_offset_0_alias:
	.zero		0


//--------------------- .nv.global                --------------------------
	.section	.nv.global,"aw",@nobits
.nv.global:
	.type		_ZN39_INTERNAL_d1facdd6_4_k_cu_a26ae771_40194cute1_E,@object
	.size		_ZN39_INTERNAL_d1facdd6_4_k_cu_a26ae771_40194cute1_E,(_ZN39_INTERNAL_d1facdd6_4_k_cu_a26ae771_40194cuda3std3__45__cpo6cbeginE - _ZN39_INTERNAL_d1facdd6_4_k_cu_a26ae771_40194cute1_E)
_ZN39_INTERNAL_d1facdd6_4_k_cu_a26ae771_40194cute1_E:
	.zero		1
	.type		_ZN39_INTERNAL_d1facdd6_4_k_cu_a26ae771_40194cuda3std3__45__cpo6cbeginE,@object
	.size		_ZN39_INTERNAL_d1facdd6_4_k_cu_a26ae771_40194cuda3std3__45__cpo6cbeginE,(_ZN39_INTERNAL_d1facdd6_4_k_cu_a26ae771_40194cuda3std3__48in_placeE - _ZN39_INTERNAL_d1facdd6_4_k_cu_a26ae771_40194cuda3std3__45__cpo6cbeginE)
_ZN39_INTERNAL_d1facdd6_4_k_cu_a26ae771_40194cuda3std3__45__cpo6cbeginE:
	.zero		1
	.type		_ZN39_INTERNAL_d1facdd6_4_k_cu_a26ae771_40194cuda3std3__48in_placeE,@object
	.size		_ZN39_INTERNAL_d1facdd6_4_k_cu_a26ae771_40194cuda3std3__48in_placeE,(_ZN39_INTERNAL_d1facdd6_4_k_cu_a26ae771_40194cuda3std6ranges3__45__cpo9iter_moveE - _ZN39_INTERNAL_d1facdd6_4_k_cu_a26ae771_40194cuda3std3__48in_placeE)
_ZN39_INTERNAL_d1facdd6_4_k_cu_a26ae771_40194cuda3std3__48in_placeE:
	.zero		1
	.type		_ZN39_INTERNAL_d1facdd6_4_k_cu_a26ae771_40194cuda3std6ranges3__45__cpo9iter_moveE,@object
	.size		_ZN39_INTERNAL_d1facdd6_4_k_cu_a26ae771_40194cuda3std6ranges3__45__cpo9iter_moveE,(_ZN39_INTERNAL_d1facdd6_4_k_cu_a26ae771_40194cuda3std3__45__cpo5beginE - _ZN39_INTERNAL_d1facdd6_4_k_cu_a26ae771_40194cuda3std6ranges3__45__cpo9iter_moveE)
_ZN39_INTERNAL_d1facdd6_4_k_cu_a26ae771_40194cuda3std6ranges3__45__cpo9iter_moveE:
	.zero		1
	.type		_ZN39_INTERNAL_d1facdd6_4_k_cu_a26ae771_40194cuda3std3__45__cpo5beginE,@object
	.size		_ZN39_INTERNAL_d1facdd6_4_k_cu_a26ae771_40194cuda3std3__45__cpo5beginE,(_ZN39_INTERNAL_d1facdd6_4_k_cu_a26ae771_40194cuda3std3__441_GLOBAL__N__d1facdd6_4_k_cu_a26ae771_40196ignoreE - _ZN39_INTERNAL_d1facdd6_4_k_cu_a26ae771_40194cuda3std3__45__cpo5beginE)
_ZN39_INTERNAL_d1facdd6_4_k_cu_a26ae771_40194cuda3std3__45__cpo5beginE:
	.zero		1
	.type		_ZN39_INTERNAL_d1facdd6_4_k_cu_a26ae771_40194cuda3std3__441_GLOBAL__N__d1facdd6_4_k_cu_a26ae771_40196ignoreE,@object
	.size		_ZN39_INTERNAL_d1facdd6_4_k_cu_a26ae771_40194cuda3std3__441_GLOBAL__N__d1facdd6_4_k_cu_a26ae771_40196ignoreE,(_ZN39_INTERNAL_d1facdd6_4_k_cu_a26ae771_40194cute7productE - _ZN39_INTERNAL_d1facdd6_4_k_cu_a26ae771_40194cuda3std3__441_GLOBAL__N__d1facdd6_4_k_cu_a26ae771_40196ignoreE)
_ZN39_INTERNAL_d1facdd6_4_k_cu_a26ae771_40194cuda3std3__441_GLOBAL__N__d1facdd6_4_k_cu_a26ae771_40196ignoreE:
	.zero		1
	.type		_ZN39_INTERNAL_d1facdd6_4_k_cu_a26ae771_40194cute7productE,@object
	.size		_ZN39_INTERNAL_d1facdd6_4_k_cu_a26ae771_40194cute7productE,(_ZN39_INTERNAL_d1facdd6_4_k_cu_a26ae771_40194cuda3std3__45__cpo3endE - _ZN39_INTERNAL_d1facdd6_4_k_cu_a26ae771_40194cute7productE)
_ZN39_INTERNAL_d1facdd6_4_k_cu_a26ae771_40194cute7productE:
	.zero		1
	.type		_ZN39_INTERNAL_d1facdd6_4_k_cu_a26ae771_40194cuda3std3__45__cpo3endE,@object
	.size		_ZN39_INTERNAL_d1facdd6_4_k_cu_a26ae771_40194cuda3std3__45__cpo3endE,(_ZN39_INTERNAL_d1facdd6_4_k_cu_a26ae771_40194cuda3std3__419piecewise_constructE - _ZN39_INTERNAL_d1facdd6_4_k_cu_a26ae771_40194cuda3std3__45__cpo3endE)
_ZN39_INTERNAL_d1facdd6_4_k_cu_a26ae771_40194cuda3std3__45__cpo3endE:
	.zero		1
	.type		_ZN39_INTERNAL_d1facdd6_4_k_cu_a26ae771_40194cuda3std3__419piecewise_constructE,@object
	.size		_ZN39_INTERNAL_d1facdd6_4_k_cu_a26ae771_40194cuda3std3__419piecewise_constructE,(_ZN39_INTERNAL_d1facdd6_4_k_cu_a26ae771_40194cuda3std3__45__cpo4cendE - _ZN39_INTERNAL_d1facdd6_4_k_cu_a26ae771_40194cuda3std3__419piecewise_constructE)
_ZN39_INTERNAL_d1facdd6_4_k_cu_a26ae771_40194cuda3std3__419piecewise_constructE:
	.zero		1
	.type		_ZN39_INTERNAL_d1facdd6_4_k_cu_a26ae771_40194cuda3std3__45__cpo4cendE,@object
	.size		_ZN39_INTERNAL_d1facdd6_4_k_cu_a26ae771_40194cuda3std3__45__cpo4cendE,(_ZN39_INTERNAL_d1facdd6_4_k_cu_a26ae771_40194cuda3std6ranges3__45__cpo4swapE - _ZN39_INTERNAL_d1facdd6_4_k_cu_a26ae771_40194cuda3std3__45__cpo4cendE)
_ZN39_INTERNAL_d1facdd6_4_k_cu_a26ae771_40194cuda3std3__45__cpo4cendE:
	.zero		1
	.type		_ZN39_INTERNAL_d1facdd6_4_k_cu_a26ae771_40194cuda3std6ranges3__45__cpo4swapE,@object
	.size		_ZN39_INTERNAL_d1facdd6_4_k_cu_a26ae771_40194cuda3std6ranges3__45__cpo4swapE,(.L_8 - _ZN39_INTERNAL_d1facdd6_4_k_cu_a26ae771_40194cuda3std6ranges3__45__cpo4swapE)
_ZN39_INTERNAL_d1facdd6_4_k_cu_a26ae771_40194cuda3std6ranges3__45__cpo4swapE:
	.zero		1
.L_8:


//--------------------- .nv.constant0._ZN7cutlass13device_kernelINS_4gemm6kernel13GemmUniversalIN4cute5tupleIJiiiiEEENS1_10collective13CollectiveMmaINS1_34MainloopSm90TmaGmmaWarpSpecializedILi5ENS5_IJNS4_1CILi2EEENSA_ILi1EEESC_EEENS1_35KernelTmaWarpSpecializedCooperativeEEENS5_IJNSA_ILi128EEENSA_ILi64EEESG_EEENS_6half_tENS5_IJlSC_lEEESJ_SK_NS4_8TiledMMAINS4_8MMA_AtomIJNS4_4SM904GMMA25MMA_64x64x16_F32F16F16_SSILNSO_5MajorE0ELSQ_0ELNSO_7ScaleInE1ELSR_1EEEEEENS4_6LayoutISD_NS5_IJSC_NSA_ILi0EEESV_EEEEENS5_IJNS4_10UnderscoreESY_SY_EEEEENS4_13SM90_TMA_LOADENS4_14ComposedLayoutINS4_7SwizzleILi3ELi4ELi3EEENS4_18smem_ptr_flag_bitsILi16EEENSU_INS5_IJNSA_ILi8EEESH_EEENS5_IJSH_SC_EEEEEEEvNS4_8identityENS4_23SM90_TMA_LOAD_MULTICASTES1B_vS1C_EENS_8epilogue10collective6detail29Sm90TmaWarpSpecializedAdapterINS1G_15DefaultEpilogueISJ_SK_SK_NS1F_6thread17LinearCombinationISJ_Li1EffLNS1K_9ScaleType4KindE0ELNS_15FloatRoundStyleE2ESJ_EENS1_15EpilogueDefaultEEEEEvvEEEEvNT_6ParamsE --------------------------
	.section	.nv.constant0._ZN7cutlass13device_kernelINS_4gemm6kernel13GemmUniversalIN4cute5tupleIJiiiiEEENS1_10collective13CollectiveMmaINS1_34MainloopSm90TmaGmmaWarpSpecializedILi5ENS5_IJNS4_1CILi2EEENSA_ILi1EEESC_EEENS1_35KernelTmaWarpSpecializedCooperativeEEENS5_IJNSA_ILi128EEENSA_ILi64EEESG_EEENS_6half_tENS5_IJlSC_lEEESJ_SK_NS4_8TiledMMAINS4_8MMA_AtomIJNS4_4SM904GMMA25MMA_64x64x16_F32F16F16_SSILNSO_5MajorE0ELSQ_0ELNSO_7ScaleInE1ELSR_1EEEEEENS4_6LayoutISD_NS5_IJSC_NSA_ILi0EEESV_EEEEENS5_IJNS4_10UnderscoreESY_SY_EEEEENS4_13SM90_TMA_LOADENS4_14ComposedLayoutINS4_7SwizzleILi3ELi4ELi3EEENS4_18smem_ptr_flag_bitsILi16EEENSU_INS5_IJNSA_ILi8EEESH_EEENS5_IJSH_SC_EEEEEEEvNS4_8identityENS4_23SM90_TMA_LOAD_MULTICASTES1B_vS1C_EENS_8epilogue10collective6detail29Sm90TmaWarpSpecializedAdapterINS1G_15DefaultEpilogueISJ_SK_SK_NS1F_6thread17LinearCombinationISJ_Li1EffLNS1K_9ScaleType4KindE0ELNS_15FloatRoundStyleE2ESJ_EENS1_15EpilogueDefaultEEEEEvvEEEEvNT_6ParamsE,"a",@progbits
	.sectionflags	@""
	.align	4
.nv.constant0._ZN7cutlass13device_kernelINS_4gemm6kernel13GemmUniversalIN4cute5tupleIJiiiiEEENS1_10collective13CollectiveMmaINS1_34MainloopSm90TmaGmmaWarpSpecializedILi5ENS5_IJNS4_1CILi2EEENSA_ILi1EEESC_EEENS1_35KernelTmaWarpSpecializedCooperativeEEENS5_IJNSA_ILi128EEENSA_ILi64EEESG_EEENS_6half_tENS5_IJlSC_lEEESJ_SK_NS4_8TiledMMAINS4_8MMA_AtomIJNS4_4SM904GMMA25MMA_64x64x16_F32F16F16_SSILNSO_5MajorE0ELSQ_0ELNSO_7ScaleInE1ELSR_1EEEEEENS4_6LayoutISD_NS5_IJSC_NSA_ILi0EEESV_EEEEENS5_IJNS4_10UnderscoreESY_SY_EEEEENS4_13SM90_TMA_LOADENS4_14ComposedLayoutINS4_7SwizzleILi3ELi4ELi3EEENS4_18smem_ptr_flag_bitsILi16EEENSU_INS5_IJNSA_ILi8EEESH_EEENS5_IJSH_SC_EEEEEEEvNS4_8identityENS4_23SM90_TMA_LOAD_MULTICASTES1B_vS1C_EENS_8epilogue10collective6detail29Sm90TmaWarpSpecializedAdapterINS1G_15DefaultEpilogueISJ_SK_SK_NS1F_6thread17LinearCombinationISJ_Li1EffLNS1K_9ScaleType4KindE0ELNS_15FloatRoundStyleE2ESJ_EENS1_15EpilogueDefaultEEEEEvvEEEEvNT_6ParamsE:
	.zero		1664


//--------------------- SYMBOLS --------------------------

	.type		.nv.reservedSmem.offset0,@object
	.size		.nv.reservedSmem.offset0,0x4
	.type		__assertfail,@function
